	.headerflags	@"EF_CUDA_TEXMODE_UNIFIED EF_CUDA_64BIT_ADDRESS EF_CUDA_ACCELERATORS EF_CUDA_SM90 EF_CUDA_VIRTUAL_SM(EF_CUDA_SM90)"
	.elftype	@"ET_EXEC"


//--------------------- .nv.info                  --------------------------
	.section	.nv.info,"",@"SHT_CUDA_INFO"
	.align	4


	//----- nvinfo : EIATTR_REGCOUNT
	.align		4
        /*0000*/ 	.byte	0x04, 0x2f
        /*0002*/ 	.short	(.L_3 - .L_2)
	.align		4
.L_2:
        /*0004*/ 	.word	index@(triton_poi_fused_add_cat_clone_relu_threshold_backward_24)
        /*0008*/ 	.word	0x00000038


	//----- nvinfo : EIATTR_MIN_STACK_SIZE
	.align		4
.L_3:
        /*000c*/ 	.byte	0x04, 0x12
        /*000e*/ 	.short	(.L_5 - .L_4)
	.align		4
.L_4:
        /*0010*/ 	.word	index@(triton_poi_fused_add_cat_clone_relu_threshold_backward_24)
        /*0014*/ 	.word	0x00000000


	//----- nvinfo : EIATTR_FRAME_SIZE
	.align		4
.L_5:
        /*0018*/ 	.byte	0x04, 0x11
        /*001a*/ 	.short	(.L_7 - .L_6)
	.align		4
.L_6:
        /*001c*/ 	.word	index@(triton_poi_fused_add_cat_clone_relu_threshold_backward_24)
        /*0020*/ 	.word	0x00000000


	//----- nvinfo : EIATTR_MIN_STACK_SIZE
	.align		4
.L_7:
        /*0024*/ 	.byte	0x04, 0x12
        /*0026*/ 	.short	(.L_9 - .L_8)
	.align		4
.L_8:
        /*0028*/ 	.word	index@(triton_poi_fused_add_cat_clone_relu_threshold_backward_24)
        /*002c*/ 	.word	0x00000000
.L_9:


//--------------------- .nv.info.triton_poi_fused_add_cat_clone_relu_threshold_backward_24 --------------------------
	.section	.nv.info.triton_poi_fused_add_cat_clone_relu_threshold_backward_24,"",@"SHT_CUDA_INFO"
	.sectionflags	@""
	.align	4


	//----- nvinfo : EIATTR_CUDA_API_VERSION
	.align		4
        /*0000*/ 	.byte	0x04, 0x37
        /*0002*/ 	.short	(.L_11 - .L_10)
.L_10:
        /*0004*/ 	.word	0x0000007c


	//----- nvinfo : EIATTR_KPARAM_INFO
	.align		4
.L_11:
        /*0008*/ 	.byte	0x04, 0x17
        /*000a*/ 	.short	(.L_13 - .L_12)
.L_12:
        /*000c*/ 	.word	0x00000000
        /*0010*/ 	.short	0x000e
        /*0012*/ 	.short	0x006c
        /*0014*/ 	.byte	0x00, 0xf0, 0x11, 0x00


	//----- nvinfo : EIATTR_KPARAM_INFO
	.align		4
.L_13:
        /*0018*/ 	.byte	0x04, 0x17
        /*001a*/ 	.short	(.L_15 - .L_14)
.L_14:
        /*001c*/ 	.word	0x00000000
        /*0020*/ 	.short	0x000d
        /*0022*/ 	.short	0x0068
        /*0024*/ 	.byte	0x00, 0xf0, 0x11, 0x00


	//----- nvinfo : EIATTR_KPARAM_INFO
	.align		4
.L_15:
        /*0028*/ 	.byte	0x04, 0x17
        /*002a*/ 	.short	(.L_17 - .L_16)
.L_16:
        /*002c*/ 	.word	0x00000000
        /*0030*/ 	.short	0x000c
        /*0032*/ 	.short	0x0060
        /*0034*/ 	.byte	0x00, 0xf4, 0x21, 0x00


	//----- nvinfo : EIATTR_KPARAM_INFO
	.align		4
.L_17:
        /*0038*/ 	.byte	0x04, 0x17
        /*003a*/ 	.short	(.L_19 - .L_18)
.L_18:
        /*003c*/ 	.word	0x00000000
        /*0040*/ 	.short	0x000b
        /*0042*/ 	.short	0x0058
        /*0044*/ 	.byte	0x00, 0xf4, 0x21, 0x00


	//----- nvinfo : EIATTR_KPARAM_INFO
	.align		4
.L_19:
        /*0048*/ 	.byte	0x04, 0x17
        /*004a*/ 	.short	(.L_21 - .L_20)
.L_20:
        /*004c*/ 	.word	0x00000000
        /*0050*/ 	.short	0x000a
        /*0052*/ 	.short	0x0050
        /*0054*/ 	.byte	0x00, 0xf4, 0x21, 0x00


	//----- nvinfo : EIATTR_KPARAM_INFO
	.align		4
.L_21:
        /*0058*/ 	.byte	0x04, 0x17
        /*005a*/ 	.short	(.L_23 - .L_22)
.L_22:
        /*005c*/ 	.word	0x00000000
        /*0060*/ 	.short	0x0009
        /*0062*/ 	.short	0x0048
        /*0064*/ 	.byte	0x00, 0xf4, 0x21, 0x00


	//----- nvinfo : EIATTR_KPARAM_INFO
	.align		4
.L_23:
        /*0068*/ 	.byte	0x04, 0x17
        /*006a*/ 	.short	(.L_25 - .L_24)
.L_24:
        /*006c*/ 	.word	0x00000000
        /*0070*/ 	.short	0x0008
        /*0072*/ 	.short	0x0040
        /*0074*/ 	.byte	0x00, 0xf4, 0x21, 0x00


	//----- nvinfo : EIATTR_KPARAM_INFO
	.align		4
.L_25:
        /*0078*/ 	.byte	0x04, 0x17
        /*007a*/ 	.short	(.L_27 - .L_26)
.L_26:
        /*007c*/ 	.word	0x00000000
        /*0080*/ 	.short	0x0007
        /*0082*/ 	.short	0x0038
        /*0084*/ 	.byte	0x00, 0xf4, 0x21, 0x00


	//----- nvinfo : EIATTR_KPARAM_INFO
	.align		4
.L_27:
        /*0088*/ 	.byte	0x04, 0x17
        /*008a*/ 	.short	(.L_29 - .L_28)
.L_28:
        /*008c*/ 	.word	0x00000000
        /*0090*/ 	.short	0x0006
        /*0092*/ 	.short	0x0030
        /*0094*/ 	.byte	0x00, 0xf4, 0x21, 0x00


	//----- nvinfo : EIATTR_KPARAM_INFO
	.align		4
.L_29:
        /*0098*/ 	.byte	0x04, 0x17
        /*009a*/ 	.short	(.L_31 - .L_30)
.L_30:
        /*009c*/ 	.word	0x00000000
        /*00a0*/ 	.short	0x0005
        /*00a2*/ 	.short	0x0028
        /*00a4*/ 	.byte	0x00, 0xf4, 0x21, 0x00


	//----- nvinfo : EIATTR_KPARAM_INFO
	.align		4
.L_31:
        /*00a8*/ 	.byte	0x04, 0x17
        /*00aa*/ 	.short	(.L_33 - .L_32)
.L_32:
        /*00ac*/ 	.word	0x00000000
        /*00b0*/ 	.short	0x0004
        /*00b2*/ 	.short	0x0020
        /*00b4*/ 	.byte	0x00, 0xf4, 0x21, 0x00


	//----- nvinfo : EIATTR_KPARAM_INFO
	.align		4
.L_33:
        /*00b8*/ 	.byte	0x04, 0x17
        /*00ba*/ 	.short	(.L_35 - .L_34)
.L_34:
        /*00bc*/ 	.word	0x00000000
        /*00c0*/ 	.short	0x0003
        /*00c2*/ 	.short	0x0018
        /*00c4*/ 	.byte	0x00, 0xf4, 0x21, 0x00


	//----- nvinfo : EIATTR_KPARAM_INFO
	.align		4
.L_35:
        /*00c8*/ 	.byte	0x04, 0x17
        /*00ca*/ 	.short	(.L_37 - .L_36)
.L_36:
        /*00cc*/ 	.word	0x00000000
        /*00d0*/ 	.short	0x0002
        /*00d2*/ 	.short	0x0010
        /*00d4*/ 	.byte	0x00, 0xf4, 0x21, 0x00


	//----- nvinfo : EIATTR_KPARAM_INFO
	.align		4
.L_37:
        /*00d8*/ 	.byte	0x04, 0x17
        /*00da*/ 	.short	(.L_39 - .L_38)
.L_38:
        /*00dc*/ 	.word	0x00000000
        /*00e0*/ 	.short	0x0001
        /*00e2*/ 	.short	0x0008
        /*00e4*/ 	.byte	0x00, 0xf4, 0x21, 0x00


	//----- nvinfo : EIATTR_KPARAM_INFO
	.align		4
.L_39:
        /*00e8*/ 	.byte	0x04, 0x17
        /*00ea*/ 	.short	(.L_41 - .L_40)
.L_40:
        /*00ec*/ 	.word	0x00000000
        /*00f0*/ 	.short	0x0000
        /*00f2*/ 	.short	0x0000
        /*00f4*/ 	.byte	0x00, 0xf4, 0x21, 0x00


	//----- nvinfo : EIATTR_SPARSE_MMA_MASK
	.align		4
.L_41:
        /*00f8*/ 	.byte	0x03, 0x50
        /*00fa*/ 	.short	0x0000


	//----- nvinfo : EIATTR_MAXREG_COUNT
	.align		4
        /*00fc*/ 	.byte	0x03, 0x1b
        /*00fe*/ 	.short	0x00ff


	//----- nvinfo : EIATTR_EXIT_INSTR_OFFSETS
	.align		4
        /*0100*/ 	.byte	0x04, 0x1c
        /*0102*/ 	.short	(.L_43 - .L_42)


	//   ....[0]....
.L_42:
        /*0104*/ 	.word	0x00002ad0


	//   ....[1]....
        /*0108*/ 	.word	0x00002af0


	//----- nvinfo : EIATTR_REQNTID
	.align		4
.L_43:
        /*010c*/ 	.byte	0x04, 0x10
        /*010e*/ 	.short	(.L_45 - .L_44)
.L_44:
        /*0110*/ 	.word	0x00000080
        /*0114*/ 	.word	0x00000001
        /*0118*/ 	.word	0x00000001


	//----- nvinfo : EIATTR_CBANK_PARAM_SIZE
	.align		4
.L_45:
        /*011c*/ 	.byte	0x03, 0x19
        /*011e*/ 	.short	0x0070


	//----- nvinfo : EIATTR_PARAM_CBANK
	.align		4
        /*0120*/ 	.byte	0x04, 0x0a
        /*0122*/ 	.short	(.L_47 - .L_46)
	.align		4
.L_46:
        /*0124*/ 	.word	index@(.nv.constant0.triton_poi_fused_add_cat_clone_relu_threshold_backward_24)
        /*0128*/ 	.short	0x0210
        /*012a*/ 	.short	0x0070


	//----- nvinfo : EIATTR_SW_WAR
	.align		4
.L_47:
        /*012c*/ 	.byte	0x04, 0x36
        /*012e*/ 	.short	(.L_49 - .L_48)
.L_48:
        /*0130*/ 	.word	0x00000008
.L_49:


//--------------------- .nv.callgraph             --------------------------
	.section	.nv.callgraph,"",@"SHT_CUDA_CALLGRAPH"
	.align	4
	.sectionentsize	8
	.align		4
        /*0000*/ 	.word	0x00000000
	.align		4
        /*0004*/ 	.word	0xffffffff
	.align		4
        /*0008*/ 	.word	0x00000000
	.align		4
        /*000c*/ 	.word	0xfffffffe
	.align		4
        /*0010*/ 	.word	0x00000000
	.align		4
        /*0014*/ 	.word	0xfffffffd
	.align		4
        /*0018*/ 	.word	0x00000000
	.align		4
        /*001c*/ 	.word	0xfffffffc


//--------------------- .nv.constant4             --------------------------
	.section	.nv.constant4,"a",@progbits
	.align	8
	.align		8
.nv.constant4:
        /*0000*/ 	.dword	_$_str
	.align		8
        /*0008*/ 	.dword	_$_str_$_2


//--------------------- .text.triton_poi_fused_add_cat_clone_relu_threshold_backward_24 --------------------------
	.section	.text.triton_poi_fused_add_cat_clone_relu_threshold_backward_24,"ax",@progbits
	.sectionflags	@"SHF_BARRIERS=1"
	.align	128
        .global         triton_poi_fused_add_cat_clone_relu_threshold_backward_24
        .type           triton_poi_fused_add_cat_clone_relu_threshold_backward_24,@function
        .size           triton_poi_fused_add_cat_clone_relu_threshold_backward_24,(.L_x_1 - triton_poi_fused_add_cat_clone_relu_threshold_backward_24)
        .other          triton_poi_fused_add_cat_clone_relu_threshold_backward_24,@"STO_CUDA_ENTRY STV_DEFAULT"
triton_poi_fused_add_cat_clone_relu_threshold_backward_24:
.text.triton_poi_fused_add_cat_clone_relu_threshold_backward_24:
[----:B------:R-:W0:Y:S01]  /*0000*/  LDC R1, c[0x0][0x28] ;  /* 0x00000a00ff017b82 */ /* 0x000e220000000800 */
[----:B------:R-:W1:Y:S07]  /*0010*/  S2R R20, SR_TID.X ;  /* 0x0000000000147919 */ /* 0x000e6e0000002100 */
[----:B------:R-:W2:Y:S01]  /*0020*/  LDC.64 R6, c[0x0][0x260] ;  /* 0x00009800ff067b82 */ /* 0x000ea20000000a00 */
[----:B------:R-:W-:Y:S02]  /*0030*/  CS2R R8, SRZ ;  /* 0x0000000000087805 */ /* 0x000fe4000001ff00 */
[----:B------:R-:W-:Y:S01]  /*0040*/  CS2R R10, SRZ ;  /* 0x00000000000a7805 */ /* 0x000fe2000001ff00 */
[----:B------:R-:W3:Y:S01]  /*0050*/  S2R R16, SR_CTAID.X ;  /* 0x0000000000107919 */ /* 0x000ee20000002500 */
[----:B------:R-:W4:Y:S01]  /*0060*/  S2R R32, SR_CTAID.Y ;  /* 0x0000000000207919 */ /* 0x000f220000002600 */
[----:B------:R-:W-:Y:S01]  /*0070*/  CS2R R14, SRZ ;  /* 0x00000000000e7805 */ /* 0x000fe2000001ff00 */
[----:B------:R-:W-:Y:S01]  /*0080*/  ULDC.64 UR6, c[0x0][0x208] ;  /* 0x0000820000067ab9 */ /* 0x000fe20000000a00 */
[----:B------:R-:W5:Y:S01]  /*0090*/  S2UR UR5, SR_CgaCtaId ;  /* 0x00000000000579c3 */ /* 0x000f620000008800 */
[----:B------:R-:W-:-:S07]  /*00a0*/  UMOV UR4, 0x400 ;  /* 0x0000040000047882 */ /* 0x000fce0000000000 */
[----:B------:R-:W5:Y:S08]  /*00b0*/  LDC.64 R22, c[0x0][0x220] ;  /* 0x00008800ff167b82 */ /* 0x000f700000000a00 */
[----:B------:R-:W5:Y:S01]  /*00c0*/  LDC.64 R50, c[0x0][0x210] ;  /* 0x00008400ff327b82 */ /* 0x000f620000000a00 */
[----:B-1----:R-:W-:Y:S01]  /*00d0*/  SHF.R.U32.HI R0, RZ, 0x3, R20 ;  /* 0x00000003ff007819 */ /* 0x002fe20000011614 */
[C---:B------:R-:W-:Y:S01]  /*00e0*/  IMAD.SHL.U32 R2, R20.reuse, 0x4, RZ ;  /* 0x0000000414027824 */ /* 0x040fe200078e00ff */
[----:B------:R-:W-:-:S05]  /*00f0*/  LOP3.LUT R5, R20, 0x60, RZ, 0xc0, !PT ;  /* 0x0000006014057812 */ /* 0x000fca00078ec0ff */
[----:B------:R-:W1:Y:S01]  /*0100*/  LDC.64 R28, c[0x0][0x218] ;  /* 0x00008600ff1c7b82 */ /* 0x000e620000000a00 */
[----:B------:R-:W-:Y:S01]  /*0110*/  SGXT.U32 R0, R0, 0x2 ;  /* 0x000000020000781a */ /* 0x000fe20000000000 */
[----:B---3--:R-:W-:Y:S01]  /*0120*/  IMAD.SHL.U32 R16, R16, 0x20, RZ ;  /* 0x0000002010107824 */ /* 0x008fe200078e00ff */
[----:B------:R-:W-:-:S04]  /*0130*/  SHF.R.U32.HI R3, RZ, 0x3, R5 ;  /* 0x00000003ff037819 */ /* 0x000fc80000011605 */
[----:B------:R-:W-:Y:S01]  /*0140*/  LOP3.LUT R17, R3, R0, RZ, 0xfc, !PT ;  /* 0x0000000003117212 */ /* 0x000fe200078efcff */
[----:B----4-:R-:W-:Y:S01]  /*0150*/  IMAD.SHL.U32 R0, R32, 0x20, RZ ;  /* 0x0000002020007824 */ /* 0x010fe200078e00ff */
[----:B------:R-:W-:Y:S01]  /*0160*/  LOP3.LUT R48, R16, 0x1c, R2, 0xf8, !PT ;  /* 0x0000001c10307812 */ /* 0x000fe200078ef802 */
[----:B------:R-:W-:Y:S01]  /*0170*/  IMAD.MOV.U32 R45, RZ, RZ, 0x3e800000 ;  /* 0x3e800000ff2d7424 */ /* 0x000fe200078e00ff */
[----:B------:R-:W3:Y:S02]  /*0180*/  LDC.64 R36, c[0x0][0x238] ;  /* 0x00008e00ff247b82 */ /* 0x000ee40000000a00 */
[----:B------:R-:W-:Y:S02]  /*0190*/  ISETP.GE.AND P0, PT, R48, 0x100, PT ;  /* 0x000001003000780c */ /* 0x000fe40003f06270 */
[----:B------:R-:W-:Y:S02]  /*01a0*/  LOP3.LUT R35, R0, R17, RZ, 0xfc, !PT ;  /* 0x0000001100237212 */ /* 0x000fe400078efcff */
[----:B------:R-:W-:-:S02]  /*01b0*/  LOP3.LUT R4, R0, 0x10, R17, 0xfe, !PT ;  /* 0x0000001000047812 */ /* 0x000fc400078efe11 */
[C---:B------:R-:W-:Y:S01]  /*01c0*/  ISETP.LT.AND P2, PT, R35.reuse, 0x100, !P0 ;  /* 0x000001002300780c */ /* 0x040fe20004741270 */
[--C-:B------:R-:W-:Y:S01]  /*01d0*/  IMAD R3, R35, 0x100, R48.reuse ;  /* 0x0000010023037824 */ /* 0x100fe200078e0230 */
[C---:B------:R-:W-:Y:S01]  /*01e0*/  ISETP.LT.AND P1, PT, R4.reuse, 0x100, !P0 ;  /* 0x000001000400780c */ /* 0x040fe20004721270 */
[----:B------:R-:W-:Y:S01]  /*01f0*/  IMAD R13, R4, 0x100, R48 ;  /* 0x00000100040d7824 */ /* 0x000fe200078e0230 */
[----:B------:R-:W4:Y:S01]  /*0200*/  LDC.64 R46, c[0x0][0x240] ;  /* 0x00009000ff2e7b82 */ /* 0x000f220000000a00 */
[----:B--2---:R-:W-:-:S04]  /*0210*/  IMAD.WIDE R2, R3, 0x4, R6 ;  /* 0x0000000403027825 */ /* 0x004fc800078e0206 */
[----:B------:R-:W-:Y:S01]  /*0220*/  IMAD.SHL.U32 R43, R20, 0x8, RZ ;  /* 0x00000008142b7824 */ /* 0x000fe200078e00ff */
[----:B-----5:R-:W-:Y:S01]  /*0230*/  UPRMT UR4, UR5, 0x654, UR4 ;  /* 0x0000065405047896 */ /* 0x020fe20008000004 */
[----:B------:R-:W-:Y:S01]  /*0240*/  IMAD.WIDE R6, R13, 0x4, R6 ;  /* 0x000000040d067825 */ /* 0x000fe200078e0206 */
[----:B------:R-:W-:Y:S01]  /*0250*/  CS2R R12, SRZ ;  /* 0x00000000000c7805 */ /* 0x000fe2000001ff00 */
[----:B------:R2:W5:Y:S01]  /*0260*/  @P2 LDG.E.128 R8, desc[UR6][R2.64] ;  /* 0x0000000602082981 */ /* 0x000562000c1e1d00 */
[----:B------:R-:W-:Y:S01]  /*0270*/  SHF.R.U32.HI R19, RZ, 0x2, R20 ;  /* 0x00000002ff137819 */ /* 0x000fe20000011614 */
[----:B------:R-:W1:Y:S01]  /*0280*/  LDC.64 R52, c[0x0][0x228] ;  /* 0x00008a00ff347b82 */ /* 0x000e620000000a00 */
[----:B------:R-:W-:Y:S02]  /*0290*/  SHF.R.U32.HI R18, RZ, 0x2, R5 ;  /* 0x00000002ff127819 */ /* 0x000fe40000011605 */
[----:B------:R3:W4:Y:S01]  /*02a0*/  @P1 LDG.E.128 R12, desc[UR6][R6.64] ;  /* 0x00000006060c1981 */ /* 0x000722000c1e1d00 */
[----:B------:R-:W-:-:S02]  /*02b0*/  P2R R49, PR, RZ, 0x4 ;  /* 0x00000004ff317803 */ /* 0x000fc40000000000 */
[----:B--2---:R-:W-:Y:S01]  /*02c0*/  LOP3.LUT R2, R0, 0x18, R43, 0xf8, !PT ;  /* 0x0000001800027812 */ /* 0x004fe200078ef82b */
[----:B------:R-:W-:Y:S01]  /*02d0*/  IMAD.SHL.U32 R0, R20, 0x80, RZ ;  /* 0x0000008014007824 */ /* 0x000fe200078e00ff */
[----:B------:R-:W2:Y:S04]  /*02e0*/  LDC.64 R38, c[0x0][0x230] ;  /* 0x00008c00ff267b82 */ /* 0x000ea80000000a00 */
[----:B------:R-:W-:Y:S02]  /*02f0*/  LOP3.LUT R0, R0, 0x380, RZ, 0xc0, !PT ;  /* 0x0000038000007812 */ /* 0x000fe400078ec0ff */
[----:B------:R-:W-:Y:S02]  /*0300*/  SHF.R.S32.HI R3, RZ, 0x1f, R2 ;  /* 0x0000001fff037819 */ /* 0x000fe40000011402 */
[----:B------:R-:W-:Y:S01]  /*0310*/  LOP3.LUT R17, R17, R0, RZ, 0xfc, !PT ;  /* 0x0000000011117212 */ /* 0x000fe200078efcff */
[----:B------:R-:W-:Y:S01]  /*0320*/  VIADD R0, R0, UR4 ;  /* 0x0000000400007c36 */ /* 0x000fe20008000000 */
[----:B------:R-:W-:-:S02]  /*0330*/  SGXT.U32 R5, R19, 0x3 ;  /* 0x000000031305781a */ /* 0x000fc40000000000 */
[----:B---3--:R-:W-:Y:S01]  /*0340*/  LEA.HI R6, R3, R2, RZ, 0x6 ;  /* 0x0000000203067211 */ /* 0x008fe200078f30ff */
[----:B------:R-:W-:Y:S01]  /*0350*/  IMAD R0, R17, 0x4, R0 ;  /* 0x0000000411007824 */ /* 0x000fe200078e0200 */
[----:B------:R-:W-:Y:S02]  /*0360*/  LOP3.LUT R5, R18, R5, RZ, 0xfc, !PT ;  /* 0x0000000512057212 */ /* 0x000fe400078efcff */
[----:B------:R-:W-:Y:S02]  /*0370*/  LOP3.LUT R3, R6, 0xffffffc0, RZ, 0xc0, !PT ;  /* 0xffffffc006037812 */ /* 0x000fe400078ec0ff */
[----:B------:R-:W-:-:S03]  /*0380*/  LOP3.LUT R5, R5, R16, RZ, 0xfc, !PT ;  /* 0x0000001005057212 */ /* 0x000fc600078efcff */
[----:B------:R-:W-:Y:S01]  /*0390*/  IMAD.IADD R3, R2, 0x1, -R3 ;  /* 0x0000000102037824 */ /* 0x000fe200078e0a03 */
[----:B------:R-:W-:Y:S02]  /*03a0*/  ISETP.GE.AND P0, PT, R5, 0x100, PT ;  /* 0x000001000500780c */ /* 0x000fe40003f06270 */
[----:B------:R-:W-:Y:S02]  /*03b0*/  P2R R41, PR, RZ, 0x2 ;  /* 0x00000002ff297803 */ /* 0x000fe40000000000 */
[----:B------:R-:W-:-:S04]  /*03c0*/  ISETP.LT.AND P1, PT, R3, 0x20, !P0 ;  /* 0x000000200300780c */ /* 0x000fc80004721270 */
[----:B------:R-:W-:Y:S01]  /*03d0*/  ISETP.LT.AND P1, PT, R2, 0x100, P1 ;  /* 0x000001000200780c */ /* 0x000fe20000f21270 */
[----:B0-----:R-:W-:Y:S01]  /*03e0*/  IMAD.WIDE R16, R3, 0x4, R22 ;  /* 0x0000000403107825 */ /* 0x001fe200078e0216 */
[----:B------:R-:W-:-:S05]  /*03f0*/  SHF.R.S32.HI R6, RZ, 0x6, R6 ;  /* 0x00000006ff067819 */ /* 0x000fca0000011406 */
[----:B------:R-:W-:-:S04]  /*0400*/  IMAD R20, R6, 0x100, R5 ;  /* 0x0000010006147824 */ /* 0x000fc800078e0205 */
[----:B------:R-:W-:-:S04]  /*0410*/  IMAD.SHL.U32 R20, R20, 0x20, RZ ;  /* 0x0000002014147824 */ /* 0x000fc800078e00ff */
[----:B------:R-:W-:-:S04]  /*0420*/  IMAD.IADD R25, R3, 0x1, R20 ;  /* 0x0000000103197824 */ /* 0x000fc800078e0214 */
[----:B------:R-:W-:Y:S01]  /*0430*/  IMAD.WIDE R26, R25, 0x4, R50 ;  /* 0x00000004191a7825 */ /* 0x000fe200078e0232 */
[----:B------:R-:W-:-:S03]  /*0440*/  CS2R R18, SRZ ;  /* 0x0000000000127805 */ /* 0x000fc6000001ff00 */
[----:B-1----:R-:W-:Y:S01]  /*0450*/  IMAD.WIDE R28, R3, 0x4, R28 ;  /* 0x00000004031c7825 */ /* 0x002fe200078e021c */
[----:B-----5:R-:W-:Y:S04]  /*0460*/  STS [R0], R8 ;  /* 0x0000000800007388 */ /* 0x020fe80000000800 */
[----:B------:R0:W-:Y:S04]  /*0470*/  STS [R0+0xa0], R9 ;  /* 0x0000a00900007388 */ /* 0x0001e80000000800 */
[----:B------:R-:W-:Y:S04]  /*0480*/  STS [R0+0x140], R10 ;  /* 0x0001400a00007388 */ /* 0x000fe80000000800 */
[----:B------:R1:W-:Y:S04]  /*0490*/  STS [R0+0x1e0], R11 ;  /* 0x0001e00b00007388 */ /* 0x0003e80000000800 */
[----:B----4-:R-:W-:Y:S04]  /*04a0*/  STS [R0+0x40], R12 ;  /* 0x0000400c00007388 */ /* 0x010fe80000000800 */
[----:B------:R3:W-:Y:S04]  /*04b0*/  STS [R0+0xe0], R13 ;  /* 0x0000e00d00007388 */ /* 0x0007e80000000800 */
[----:B------:R-:W-:Y:S04]  /*04c0*/  STS [R0+0x180], R14 ;  /* 0x0001800e00007388 */ /* 0x000fe80000000800 */
[----:B------:R4:W-:Y:S01]  /*04d0*/  STS [R0+0x220], R15 ;  /* 0x0002200f00007388 */ /* 0x0009e20000000800 */
[----:B0-----:R-:W-:-:S02]  /*04e0*/  CS2R R8, SRZ ;  /* 0x0000000000087805 */ /* 0x001fc4000001ff00 */
[----:B-1----:R-:W-:Y:S01]  /*04f0*/  CS2R R10, SRZ ;  /* 0x00000000000a7805 */ /* 0x002fe2000001ff00 */
[----:B------:R-:W-:Y:S06]  /*0500*/  BAR.SYNC.DEFER_BLOCKING 0x0 ;  /* 0x0000000000007b1d */ /* 0x000fec0000010000 */
[----:B------:R0:W5:Y:S01]  /*0510*/  @P1 LDG.E.EL.128 R8, desc[UR6][R16.64] ;  /* 0x0000000610081981 */ /* 0x000162000c2e1d00 */
[----:B---3--:R-:W-:Y:S02]  /*0520*/  CS2R R12, SRZ ;  /* 0x00000000000c7805 */ /* 0x008fe4000001ff00 */
[----:B----4-:R-:W-:-:S06]  /*0530*/  CS2R R14, SRZ ;  /* 0x00000000000e7805 */ /* 0x010fcc000001ff00 */
[----:B------:R-:W3:Y:S01]  /*0540*/  @P1 LDG.E.EL.128 R12, desc[UR6][R26.64] ;  /* 0x000000061a0c1981 */ /* 0x000ee2000c2e1d00 */
[----:B0-----:R-:W-:-:S06]  /*0550*/  CS2R R16, SRZ ;  /* 0x0000000000107805 */ /* 0x001fcc000001ff00 */
[----:B------:R0:W4:Y:S01]  /*0560*/  @P1 LDG.E.EL.128 R16, desc[UR6][R28.64] ;  /* 0x000000061c101981 */ /* 0x000122000c2e1d00 */
[----:B------:R-:W-:-:S04]  /*0570*/  ISETP.LT.AND P5, PT, R2, 0x100, !P0 ;  /* 0x000001000200780c */ /* 0x000fc800047a1270 */
[----:B------:R-:W-:Y:S02]  /*0580*/  ISETP.GT.AND P0, PT, R3, 0x1f, P5 ;  /* 0x0000001f0300780c */ /* 0x000fe40002f04270 */
[----:B-----5:R-:W-:-:S05]  /*0590*/  SEL R0, R8, RZ, P1 ;  /* 0x000000ff08007207 */ /* 0x020fca0000800000 */
[----:B------:R-:W-:Y:S01]  /*05a0*/  FADD R0, R0, 9.9999997473787516356e-06 ;  /* 0x3727c5ac00007421 */ /* 0x000fe20000000000 */
[----:B------:R-:W-:-:S05]  /*05b0*/  SEL R7, R9, RZ, P1 ;  /* 0x000000ff09077207 */ /* 0x000fca0000800000 */
[----:B------:R-:W1:Y:S01]  /*05c0*/  MUFU.SQRT R0, R0 ;  /* 0x0000000000007308 */ /* 0x000e620000002000 */
[----:B------:R-:W-:Y:S01]  /*05d0*/  FADD R7, R7, 9.9999997473787516356e-06 ;  /* 0x3727c5ac07077421 */ /* 0x000fe20000000000 */
[----:B------:R-:W-:-:S06]  /*05e0*/  SEL R8, R10, RZ, P1 ;  /* 0x000000ff0a087207 */ /* 0x000fcc0000800000 */
[----:B------:R5:W0:Y:S01]  /*05f0*/  MUFU.SQRT R21, R7 ;  /* 0x0000000700157308 */ /* 0x000a220000002000 */
[----:B------:R-:W-:Y:S01]  /*0600*/  FADD R8, R8, 9.9999997473787516356e-06 ;  /* 0x3727c5ac08087421 */ /* 0x000fe20000000000 */
[----:B------:R-:W-:Y:S02]  /*0610*/  SEL R9, R11, RZ, P1 ;  /* 0x000000ff0b097207 */ /* 0x000fe40000800000 */
[----:B-1----:R-:W-:-:S04]  /*0620*/  FSETP.GT.AND P3, PT, R0, 8.50705917302346158658e+37, PT ;  /* 0x7e8000000000780b */ /* 0x002fc80003f64000 */
[----:B------:R-:W1:Y:S01]  /*0630*/  MUFU.SQRT R11, R8 ;  /* 0x00000008000b7308 */ /* 0x000e620000002000 */
[----:B------:R-:W-:Y:S01]  /*0640*/  FSETP.GEU.AND P2, PT, R0, 1.175494350822287508e-38, PT ;  /* 0x008000000000780b */ /* 0x000fe20003f4e000 */
[----:B------:R-:W-:Y:S01]  /*0650*/  FADD R9, R9, 9.9999997473787516356e-06 ;  /* 0x3727c5ac09097421 */ /* 0x000fe20000000000 */
[----:B-----5:R-:W-:Y:S02]  /*0660*/  FSEL R7, R45, 1, P3 ;  /* 0x3f8000002d077808 */ /* 0x020fe40001800000 */
[----:B0-----:R-:W-:-:S03]  /*0670*/  FSETP.GT.AND P4, PT, R21, 8.50705917302346158658e+37, PT ;  /* 0x7e8000001500780b */ /* 0x001fc60003f84000 */
[----:B------:R-:W0:Y:S01]  /*0680*/  MUFU.SQRT R28, R9 ;  /* 0x00000009001c7308 */ /* 0x000e220000002000 */
[----:B------:R-:W-:Y:S01]  /*0690*/  @P3 FMUL R0, R0, 0.25 ;  /* 0x3e80000000003820 */ /* 0x000fe20000400000 */
[----:B------:R-:W-:-:S04]  /*06a0*/  FSETP.GEU.AND P3, PT, R21, 1.175494350822287508e-38, PT ;  /* 0x008000001500780b */ /* 0x000fc80003f6e000 */
[----:B------:R-:W-:Y:S01]  /*06b0*/  @!P2 FMUL R7, R7, 16777216 ;  /* 0x4b8000000707a820 */ /* 0x000fe20000400000 */
[----:B------:R-:W-:Y:S01]  /*06c0*/  @!P2 FMUL R0, R0, 16777216 ;  /* 0x4b8000000000a820 */ /* 0x000fe20000400000 */
[----:B-1----:R-:W-:Y:S02]  /*06d0*/  FSETP.GT.AND P2, PT, R11, 8.50705917302346158658e+37, PT ;  /* 0x7e8000000b00780b */ /* 0x002fe40003f44000 */
[----:B------:R-:W-:Y:S01]  /*06e0*/  FSEL R27, R45, 1, P4 ;  /* 0x3f8000002d1b7808 */ /* 0x000fe20002000000 */
[----:B------:R-:W-:Y:S01]  /*06f0*/  @P4 FMUL R21, R21, 0.25 ;  /* 0x3e80000015154820 */ /* 0x000fe20000400000 */
[----:B------:R-:W-:-:S03]  /*0700*/  FSETP.GEU.AND P4, PT, R11, 1.175494350822287508e-38, PT ;  /* 0x008000000b00780b */ /* 0x000fc60003f8e000 */
[----:B------:R-:W-:Y:S01]  /*0710*/  @!P3 FMUL R21, R21, 16777216 ;  /* 0x4b8000001515b820 */ /* 0x000fe20000400000 */
[----:B------:R-:W-:Y:S01]  /*0720*/  @!P3 FMUL R27, R27, 16777216 ;  /* 0x4b8000001b1bb820 */ /* 0x000fe20000400000 */
[----:B0-----:R-:W-:-:S04]  /*0730*/  FSETP.GT.AND P3, PT, R28, 8.50705917302346158658e+37, PT ;  /* 0x7e8000001c00780b */ /* 0x001fc80003f64000 */
[----:B------:R-:W-:Y:S01]  /*0740*/  @P2 FMUL R11, R11, 0.25 ;  /* 0x3e8000000b0b2820 */ /* 0x000fe20000400000 */
[----:B------:R-:W-:Y:S02]  /*0750*/  FSEL R24, R45, 1, P2 ;  /* 0x3f8000002d187808 */ /* 0x000fe40001000000 */
[----:B------:R-:W-:Y:S01]  /*0760*/  FSETP.GEU.AND P2, PT, R28, 1.175494350822287508e-38, PT ;  /* 0x008000001c00780b */ /* 0x000fe20003f4e000 */
[----:B------:R-:W-:-:S05]  /*0770*/  @!P4 FMUL R11, R11, 16777216 ;  /* 0x4b8000000b0bc820 */ /* 0x000fca0000400000 */
[----:B------:R-:W-:Y:S01]  /*0780*/  @P3 FMUL R28, R28, 0.25 ;  /* 0x3e8000001c1c3820 */ /* 0x000fe20000400000 */
[----:B------:R-:W-:Y:S06]  /*0790*/  MUFU.RCP R8, R21 ;  /* 0x0000001500087308 */ /* 0x000fec0000001000 */
[----:B------:R-:W-:Y:S02]  /*07a0*/  @!P2 FMUL R28, R28, 16777216 ;  /* 0x4b8000001c1ca820 */ /* 0x000fe40000400000 */
[----:B------:R-:W0:Y:S01]  /*07b0*/  MUFU.RCP R10, R0 ;  /* 0x00000000000a7308 */ /* 0x000e220000001000 */
[----:B---3--:R-:W-:-:S07]  /*07c0*/  SEL R29, R12, RZ, P1 ;  /* 0x000000ff0c1d7207 */ /* 0x008fce0000800000 */
[----:B------:R-:W1:Y:S01]  /*07d0*/  MUFU.RCP R9, R11 ;  /* 0x0000000b00097308 */ /* 0x000e620000001000 */
[----:B------:R-:W-:-:S07]  /*07e0*/  FSEL R12, R45, 1, P3 ;  /* 0x3f8000002d0c7808 */ /* 0x000fce0001800000 */
[----:B------:R-:W3:Y:S01]  /*07f0*/  MUFU.RCP R21, R28 ;  /* 0x0000001c00157308 */ /* 0x000ee20000001000 */
[----:B------:R-:W-:Y:S01]  /*0800*/  SEL R13, R13, RZ, P1 ;  /* 0x000000ff0d0d7207 */ /* 0x000fe20000800000 */
[----:B------:R-:W-:Y:S01]  /*0810*/  @!P4 FMUL R24, R24, 16777216 ;  /* 0x4b8000001818c820 */ /* 0x000fe20000400000 */
[----:B------:R-:W-:Y:S01]  /*0820*/  SEL R14, R14, RZ, P1 ;  /* 0x000000ff0e0e7207 */ /* 0x000fe20000800000 */
[----:B------:R-:W-:Y:S01]  /*0830*/  @!P2 FMUL R12, R12, 16777216 ;  /* 0x4b8000000c0ca820 */ /* 0x000fe20000400000 */
[----:B------:R-:W-:Y:S02]  /*0840*/  SEL R15, R15, RZ, P1 ;  /* 0x000000ff0f0f7207 */ /* 0x000fe40000800000 */
[----:B----4-:R-:W-:Y:S02]  /*0850*/  SEL R26, R19, RZ, P1 ;  /* 0x000000ff131a7207 */ /* 0x010fe40000800000 */
[----:B------:R-:W-:Y:S02]  /*0860*/  SEL R31, R18, RZ, P1 ;  /* 0x000000ff121f7207 */ /* 0x000fe40000800000 */
[----:B------:R-:W-:Y:S01]  /*0870*/  SEL R30, R17, RZ, P1 ;  /* 0x000000ff111e7207 */ /* 0x000fe20000800000 */
[----:B------:R-:W-:-:S02]  /*0880*/  VIADD R17, R25, 0xffffffe0 ;  /* 0xffffffe019117836 */ /* 0x000fc40000000000 */
[----:B------:R-:W-:Y:S01]  /*0890*/  FADD R26, R15, -R26 ;  /* 0x8000001a0f1a7221 */ /* 0x000fe20000000000 */
[----:B------:R-:W-:Y:S01]  /*08a0*/  FADD R31, R14, -R31 ;  /* 0x8000001f0e1f7221 */ /* 0x000fe20000000000 */
[----:B0-----:R-:W-:Y:S01]  /*08b0*/  FMUL R7, R10, R7 ;  /* 0x000000070a077220 */ /* 0x001fe20000400000 */
[----:B------:R-:W-:Y:S01]  /*08c0*/  FADD R30, R13, -R30 ;  /* 0x8000001e0d1e7221 */ /* 0x000fe20000000000 */
[----:B------:R-:W-:Y:S01]  /*08d0*/  FMUL R27, R8, R27 ;  /* 0x0000001b081b7220 */ /* 0x000fe20000400000 */
[----:B-1----:R-:W-:Y:S01]  /*08e0*/  FMUL R24, R9, R24 ;  /* 0x0000001809187220 */ /* 0x002fe20000400000 */
[----:B---3--:R-:W-:Y:S01]  /*08f0*/  FMUL R21, R21, R12 ;  /* 0x0000000c15157220 */ /* 0x008fe20000400000 */
[----:B------:R-:W-:Y:S02]  /*0900*/  SEL R0, R16, RZ, P1 ;  /* 0x000000ff10007207 */ /* 0x000fe40000800000 */
[----:B------:R-:W-:Y:S02]  /*0910*/  CS2R R8, SRZ ;  /* 0x0000000000087805 */ /* 0x000fe4000001ff00 */
[----:B------:R-:W-:-:S02]  /*0920*/  CS2R R10, SRZ ;  /* 0x00000000000a7805 */ /* 0x000fc4000001ff00 */
[----:B------:R-:W-:Y:S02]  /*0930*/  CS2R R12, SRZ ;  /* 0x00000000000c7805 */ /* 0x000fe4000001ff00 */
[----:B------:R-:W-:Y:S01]  /*0940*/  CS2R R14, SRZ ;  /* 0x00000000000e7805 */ /* 0x000fe2000001ff00 */
[----:B------:R-:W-:-:S04]  /*0950*/  IMAD.WIDE R16, R17, 0x4, R36 ;  /* 0x0000000411107825 */ /* 0x000fc800078e0224 */
[C---:B------:R-:W-:Y:S01]  /*0960*/  IMAD.WIDE R18, R3.reuse, 0x4, R46 ;  /* 0x0000000403127825 */ /* 0x040fe200078e022e */
[----:B------:R0:W3:Y:S03]  /*0970*/  @P0 LDG.E.EL.128 R8, desc[UR6][R16.64] ;  /* 0x0000000610080981 */ /* 0x0000e6000c2e1d00 */
[----:B------:R-:W-:Y:S01]  /*0980*/  FMUL R31, R24, R31 ;  /* 0x0000001f181f7220 */ /* 0x000fe20000400000 */
[----:B------:R1:W4:Y:S01]  /*0990*/  @P0 LDG.E.EL.128 R12, desc[UR6][R18.64+-0x80] ;  /* 0xffff8006120c0981 */ /* 0x000322000c2e1d00 */
[----:B------:R-:W-:-:S04]  /*09a0*/  IMAD.WIDE R24, R3, 0x4, R52 ;  /* 0x0000000403187825 */ /* 0x000fc800078e0234 */
[----:B------:R-:W-:Y:S01]  /*09b0*/  FMUL R30, R27, R30 ;  /* 0x0000001e1b1e7220 */ /* 0x000fe20000400000 */
[----:B------:R-:W-:Y:S01]  /*09c0*/  FMUL R21, R21, R26 ;  /* 0x0000001a15157220 */ /* 0x000fe20000400000 */
[----:B0-----:R-:W-:Y:S02]  /*09d0*/  CS2R R16, SRZ ;  /* 0x0000000000107805 */ /* 0x001fe4000001ff00 */
[----:B-1----:R-:W-:Y:S01]  /*09e0*/  CS2R R18, SRZ ;  /* 0x0000000000127805 */ /* 0x002fe2000001ff00 */
[----:B------:R-:W-:Y:S01]  /*09f0*/  FADD R0, R29, -R0 ;  /* 0x800000001d007221 */ /* 0x000fe20000000000 */
[----:B------:R-:W-:Y:S01]  /*0a00*/  CS2R R26, SRZ ;  /* 0x00000000001a7805 */ /* 0x000fe2000001ff00 */
[----:B--2---:R-:W-:Y:S01]  /*0a10*/  IMAD.WIDE R28, R3, 0x4, R38 ;  /* 0x00000004031c7825 */ /* 0x004fe200078e0226 */
[----:B------:R-:W0:Y:S02]  /*0a20*/  LDC.64 R52, c[0x0][0x250] ;  /* 0x00009400ff347b82 */ /* 0x000e240000000a00 */
[----:B------:R1:W2:Y:S06]  /*0a30*/  @P1 LDG.E.EL.128 R16, desc[UR6][R24.64] ;  /* 0x0000000618101981 */ /* 0x0002ac000c2e1d00 */
[----:B------:R-:W5:Y:S01]  /*0a40*/  LDC.64 R38, c[0x0][0x248] ;  /* 0x00009200ff267b82 */ /* 0x000f620000000a00 */
[----:B-1----:R-:W-:-:S06]  /*0a50*/  CS2R R24, SRZ ;  /* 0x0000000000187805 */ /* 0x002fcc000001ff00 */
[----:B------:R1:W3:Y:S02]  /*0a60*/  @P1 LDG.E.EL.128 R24, desc[UR6][R28.64] ;  /* 0x000000061c181981 */ /* 0x0002e4000c2e1d00 */
[----:B-1----:R-:W-:Y:S02]  /*0a70*/  CS2R R28, SRZ ;  /* 0x00000000001c7805 */ /* 0x002fe4000001ff00 */
[----:B--2---:R-:W-:Y:S02]  /*0a80*/  SEL R34, R19, RZ, P1 ;  /* 0x000000ff13227207 */ /* 0x004fe40000800000 */
[----:B------:R-:W-:Y:S02]  /*0a90*/  SEL R17, R17, RZ, P1 ;  /* 0x000000ff11117207 */ /* 0x000fe40000800000 */
[----:B------:R-:W-:Y:S02]  /*0aa0*/  SEL R18, R18, RZ, P1 ;  /* 0x000000ff12127207 */ /* 0x000fe40000800000 */
[----:B---3--:R-:W-:-:S02]  /*0ab0*/  SEL R19, R26, RZ, P1 ;  /* 0x000000ff1a137207 */ /* 0x008fc40000800000 */
[----:B------:R-:W-:-:S03]  /*0ac0*/  SEL R26, R25, RZ, P1 ;  /* 0x000000ff191a7207 */ /* 0x000fc60000800000 */
[----:B------:R-:W-:Y:S02]  /*0ad0*/  FFMA R25, R18, R31, R19 ;  /* 0x0000001f12197223 */ /* 0x000fe40000000013 */
[----:B------:R-:W-:Y:S01]  /*0ae0*/  FFMA R26, R17, R30, R26 ;  /* 0x0000001e111a7223 */ /* 0x000fe2000000001a */
[----:B------:R-:W-:Y:S01]  /*0af0*/  CS2R R30, SRZ ;  /* 0x00000000001e7805 */ /* 0x000fe2000001ff00 */
[----:B-----5:R-:W-:Y:S01]  /*0b00*/  IMAD.WIDE R18, R3, 0x4, R38 ;  /* 0x0000000403127825 */ /* 0x020fe200078e0226 */
[----:B------:R-:W-:-:S03]  /*0b10*/  SEL R27, R27, RZ, P1 ;  /* 0x000000ff1b1b7207 */ /* 0x000fc60000800000 */
[----:B------:R-:W-:Y:S01]  /*0b20*/  FMUL R0, R7, R0 ;  /* 0x0000000007007220 */ /* 0x000fe20000400000 */
[----:B------:R-:W-:Y:S01]  /*0b30*/  SEL R24, R24, RZ, P1 ;  /* 0x000000ff18187207 */ /* 0x000fe20000800000 */
[----:B------:R-:W1:Y:S01]  /*0b40*/  LDC.64 R38, c[0x0][0x258] ;  /* 0x00009600ff267b82 */ /* 0x000e620000000a00 */
[----:B------:R-:W2:Y:S01]  /*0b50*/  @P0 LDG.E.EL.128 R28, desc[UR6][R18.64+-0x80] ;  /* 0xffff8006121c0981 */ /* 0x000ea2000c2e1d00 */
[----:B------:R-:W-:Y:S01]  /*0b60*/  FFMA R21, R34, R21, R27 ;  /* 0x0000001522157223 */ /* 0x000fe2000000001b */
[----:B------:R-:W-:-:S05]  /*0b70*/  SEL R7, R16, RZ, P1 ;  /* 0x000000ff10077207 */ /* 0x000fca0000800000 */
[----:B------:R-:W-:Y:S01]  /*0b80*/  FFMA R24, R7, R0, R24 ;  /* 0x0000000007187223 */ /* 0x000fe20000000018 */
[----:B------:R-:W-:Y:S02]  /*0b90*/  LOP3.LUT R7, R2, 0x4, RZ, 0xfc, !PT ;  /* 0x0000000402077812 */ /* 0x000fe400078efcff */
[----:B------:R-:W-:Y:S02]  /*0ba0*/  SHF.R.S32.HI R0, RZ, 0x1a, R32 ;  /* 0x0000001aff007819 */ /* 0x000fe40000011420 */
[----:B------:R-:W-:Y:S02]  /*0bb0*/  SEL R8, R8, RZ, P0 ;  /* 0x000000ff08087207 */ /* 0x000fe40000000000 */
[----:B------:R-:W-:Y:S02]  /*0bc0*/  SGXT R0, R0, 0x1 ;  /* 0x000000010000781a */ /* 0x000fe40000000200 */
[----:B----4-:R-:W-:-:S05]  /*0bd0*/  SEL R12, R12, RZ, P0 ;  /* 0x000000ff0c0c7207 */ /* 0x010fca0000000000 */
[----:B------:R-:W-:Y:S01]  /*0be0*/  FADD R12, R8, -R12 ;  /* 0x8000000c080c7221 */ /* 0x000fe20000000000 */
[----:B------:R-:W-:Y:S02]  /*0bf0*/  SEL R15, R15, RZ, P0 ;  /* 0x000000ff0f0f7207 */ /* 0x000fe40000000000 */
[----:B------:R-:W-:Y:S02]  /*0c00*/  SEL R9, R9, RZ, P0 ;  /* 0x000000ff09097207 */ /* 0x000fe40000000000 */
[----:B------:R-:W-:Y:S02]  /*0c10*/  SEL R10, R10, RZ, P0 ;  /* 0x000000ff0a0a7207 */ /* 0x000fe40000000000 */
[----:B------:R-:W-:Y:S02]  /*0c20*/  SEL R14, R14, RZ, P0 ;  /* 0x000000ff0e0e7207 */ /* 0x000fe40000000000 */
[----:B------:R-:W-:-:S03]  /*0c30*/  SEL R13, R13, RZ, P0 ;  /* 0x000000ff0d0d7207 */ /* 0x000fc60000000000 */
[----:B------:R-:W-:Y:S01]  /*0c40*/  FADD R14, R10, -R14 ;  /* 0x8000000e0a0e7221 */ /* 0x000fe20000000000 */
[----:B--2---:R-:W-:-:S05]  /*0c50*/  SEL R17, R28, RZ, P0 ;  /* 0x000000ff1c117207 */ /* 0x004fca0000000000 */
[----:B------:R-:W-:Y:S01]  /*0c60*/  FADD R17, R17, 9.9999997473787516356e-06 ;  /* 0x3727c5ac11117421 */ /* 0x000fe20000000000 */
[----:B------:R-:W-:-:S05]  /*0c70*/  SEL R27, R29, RZ, P0 ;  /* 0x000000ff1d1b7207 */ /* 0x000fca0000000000 */
[----:B------:R-:W2:Y:S01]  /*0c80*/  MUFU.SQRT R17, R17 ;  /* 0x0000001100117308 */ /* 0x000ea20000002000 */
[----:B------:R-:W-:Y:S01]  /*0c90*/  FADD R27, R27, 9.9999997473787516356e-06 ;  /* 0x3727c5ac1b1b7421 */ /* 0x000fe20000000000 */
[----:B------:R-:W-:-:S06]  /*0ca0*/  SEL R28, R30, RZ, P0 ;  /* 0x000000ff1e1c7207 */ /* 0x000fcc0000000000 */
[----:B------:R-:W3:Y:S01]  /*0cb0*/  MUFU.SQRT R18, R27 ;  /* 0x0000001b00127308 */ /* 0x000ee20000002000 */
[C---:B--2---:R-:W-:Y:S02]  /*0cc0*/  FSETP.GT.AND P3, PT, R17.reuse, 8.50705917302346158658e+37, PT ;  /* 0x7e8000001100780b */ /* 0x044fe40003f64000 */
[----:B------:R-:W-:Y:S01]  /*0cd0*/  FSETP.GEU.AND P2, PT, R17, 1.175494350822287508e-38, PT ;  /* 0x008000001100780b */ /* 0x000fe20003f4e000 */
[----:B------:R-:W-:Y:S01]  /*0ce0*/  FADD R28, R28, 9.9999997473787516356e-06 ;  /* 0x3727c5ac1c1c7421 */ /* 0x000fe20000000000 */
[----:B------:R-:W-:Y:S02]  /*0cf0*/  FSEL R16, R45, 1, P3 ;  /* 0x3f8000002d107808 */ /* 0x000fe40001800000 */
[----:B------:R-:W-:-:S03]  /*0d00*/  SEL R29, R31, RZ, P0 ;  /* 0x000000ff1f1d7207 */ /* 0x000fc60000000000 */
[----:B------:R-:W2:Y:S04]  /*0d10*/  MUFU.SQRT R28, R28 ;  /* 0x0000001c001c7308 */ /* 0x000ea80000002000 */
[----:B------:R-:W-:Y:S01]  /*0d20*/  @P3 FMUL R17, R17, 0.25 ;  /* 0x3e80000011113820 */ /* 0x000fe20000400000 */
[----:B---3--:R-:W-:Y:S01]  /*0d30*/  FSETP.GT.AND P3, PT, R18, 8.50705917302346158658e+37, PT ;  /* 0x7e8000001200780b */ /* 0x008fe20003f64000 */
[----:B------:R-:W-:Y:S02]  /*0d40*/  @!P2 FMUL R16, R16, 16777216 ;  /* 0x4b8000001010a820 */ /* 0x000fe40000400000 */
[----:B------:R-:W-:Y:S01]  /*0d50*/  @!P2 FMUL R17, R17, 16777216 ;  /* 0x4b8000001111a820 */ /* 0x000fe20000400000 */
[----:B------:R-:W-:Y:S01]  /*0d60*/  FSETP.GEU.AND P2, PT, R18, 1.175494350822287508e-38, PT ;  /* 0x008000001200780b */ /* 0x000fe20003f4e000 */
[----:B------:R-:W-:Y:S01]  /*0d70*/  FADD R29, R29, 9.9999997473787516356e-06 ;  /* 0x3727c5ac1d1d7421 */ /* 0x000fe20000000000 */
[----:B------:R-:W-:-:S05]  /*0d80*/  FSEL R19, R45, 1, P3 ;  /* 0x3f8000002d137808 */ /* 0x000fca0001800000 */
[----:B------:R-:W3:Y:S02]  /*0d90*/  MUFU.SQRT R29, R29 ;  /* 0x0000001d001d7308 */ /* 0x000ee40000002000 */
[----:B------:R-:W-:Y:S01]  /*0da0*/  @P3 FMUL R18, R18, 0.25 ;  /* 0x3e80000012123820 */ /* 0x000fe20000400000 */
[----:B--2---:R-:W-:-:S03]  /*0db0*/  FSETP.GT.AND P3, PT, R28, 8.50705917302346158658e+37, PT ;  /* 0x7e8000001c00780b */ /* 0x004fc60003f64000 */
[----:B------:R-:W-:Y:S01]  /*0dc0*/  @!P2 FMUL R18, R18, 16777216 ;  /* 0x4b8000001212a820 */ /* 0x000fe20000400000 */
[----:B------:R-:W-:Y:S01]  /*0dd0*/  @!P2 FMUL R19, R19, 16777216 ;  /* 0x4b8000001313a820 */ /* 0x000fe20000400000 */
[----:B------:R-:W-:Y:S02]  /*0de0*/  FSETP.GEU.AND P2, PT, R28, 1.175494350822287508e-38, PT ;  /* 0x008000001c00780b */ /* 0x000fe40003f4e000 */
[----:B------:R-:W-:-:S06]  /*0df0*/  FSEL R2, R45, 1, P3 ;  /* 0x3f8000002d027808 */ /* 0x000fcc0001800000 */
[----:B------:R-:W-:Y:S01]  /*0e00*/  @P3 FMUL R28, R28, 0.25 ;  /* 0x3e8000001c1c3820 */ /* 0x000fe20000400000 */
[----:B---3--:R-:W-:-:S04]  /*0e10*/  FSETP.GT.AND P3, PT, R29, 8.50705917302346158658e+37, PT ;  /* 0x7e8000001d00780b */ /* 0x008fc80003f64000 */
[----:B------:R-:W-:Y:S01]  /*0e20*/  @!P2 FMUL R28, R28, 16777216 ;  /* 0x4b8000001c1ca820 */ /* 0x000fe20000400000 */
[----:B------:R-:W-:Y:S01]  /*0e30*/  @!P2 FMUL R2, R2, 16777216 ;  /* 0x4b8000000202a820 */ /* 0x000fe20000400000 */
[----:B------:R-:W-:-:S07]  /*0e40*/  FSETP.GEU.AND P2, PT, R29, 1.175494350822287508e-38, PT ;  /* 0x008000001d00780b */ /* 0x000fce0003f4e000 */
[----:B------:R-:W-:Y:S01]  /*0e50*/  @P3 FMUL R29, R29, 0.25 ;  /* 0x3e8000001d1d3820 */ /* 0x000fe20000400000 */
[----:B------:R-:W2:Y:S05]  /*0e60*/  MUFU.RCP R17, R17 ;  /* 0x0000001100117308 */ /* 0x000eaa0000001000 */
[----:B------:R-:W-:-:S03]  /*0e70*/  @!P2 FMUL R29, R29, 16777216 ;  /* 0x4b8000001d1da820 */ /* 0x000fc60000400000 */
[----:B------:R-:W3:Y:S01]  /*0e80*/  MUFU.RCP R28, R28 ;  /* 0x0000001c001c7308 */ /* 0x000ee20000001000 */
[----:B------:R-:W-:-:S07]  /*0e90*/  LEA.HI R27, R0, R7, RZ, 0x6 ;  /* 0x00000007001b7211 */ /* 0x000fce00078f30ff */
[----:B------:R-:W4:Y:S01]  /*0ea0*/  MUFU.RCP R29, R29 ;  /* 0x0000001d001d7308 */ /* 0x000f220000001000 */
[----:B------:R-:W-:-:S07]  /*0eb0*/  FSEL R8, R45, 1, P3 ;  /* 0x3f8000002d087808 */ /* 0x000fce0001800000 */
[----:B------:R-:W5:Y:S01]  /*0ec0*/  MUFU.RCP R18, R18 ;  /* 0x0000001200127308 */ /* 0x000f620000001000 */
[----:B------:R-:W-:Y:S02]  /*0ed0*/  LOP3.LUT R27, R27, 0xffffffc0, RZ, 0xc0, !PT ;  /* 0xffffffc01b1b7812 */ /* 0x000fe400078ec0ff */
[----:B------:R-:W-:Y:S01]  /*0ee0*/  SEL R30, R11, RZ, P0 ;  /* 0x000000ff0b1e7207 */ /* 0x000fe20000000000 */
[----:B------:R-:W-:Y:S01]  /*0ef0*/  @!P2 FMUL R8, R8, 16777216 ;  /* 0x4b8000000808a820 */ /* 0x000fe20000400000 */
[----:B--2---:R-:W-:Y:S01]  /*0f00*/  FMUL R17, R17, R16 ;  /* 0x0000001011117220 */ /* 0x004fe20000400000 */
[----:B------:R-:W-:Y:S02]  /*0f10*/  IMAD.IADD R7, R7, 0x1, -R27 ;  /* 0x0000000107077824 */ /* 0x000fe400078e0a1b */
[----:B---3--:R-:W-:Y:S01]  /*0f20*/  FMUL R28, R28, R2 ;  /* 0x000000021c1c7220 */ /* 0x008fe20000400000 */
[----:B------:R-:W-:Y:S01]  /*0f30*/  FADD R27, R30, -R15 ;  /* 0x8000000f1e1b7221 */ /* 0x000fe20000000000 */
[----:B------:R-:W-:Y:S01]  /*0f40*/  FADD R15, R9, -R13 ;  /* 0x8000000d090f7221 */ /* 0x000fe20000000000 */
[----:B----4-:R-:W-:Y:S01]  /*0f50*/  FMUL R29, R29, R8 ;  /* 0x000000081d1d7220 */ /* 0x010fe20000400000 */
[----:B------:R-:W-:Y:S01]  /*0f60*/  FMUL R2, R12, R17 ;  /* 0x000000110c027220 */ /* 0x000fe20000400000 */
[----:B------:R-:W-:-:S02]  /*0f70*/  CS2R R8, SRZ ;  /* 0x0000000000087805 */ /* 0x000fc4000001ff00 */
[----:B------:R-:W-:Y:S01]  /*0f80*/  CS2R R10, SRZ ;  /* 0x00000000000a7805 */ /* 0x000fe2000001ff00 */
[----:B0-----:R-:W-:-:S04]  /*0f90*/  IMAD.WIDE R12, R3, 0x4, R52 ;  /* 0x00000004030c7825 */ /* 0x001fc800078e0234 */
[----:B-----5:R-:W-:Y:S01]  /*0fa0*/  FMUL R18, R18, R19 ;  /* 0x0000001312127220 */ /* 0x020fe20000400000 */
[----:B------:R-:W-:-:S03]  /*0fb0*/  CS2R R16, SRZ ;  /* 0x0000000000107805 */ /* 0x000fc6000001ff00 */
[----:B------:R-:W-:Y:S01]  /*0fc0*/  FMUL R15, R15, R18 ;  /* 0x000000120f0f7220 */ /* 0x000fe20000400000 */
[----:B------:R1:W2:Y:S01]  /*0fd0*/  @P0 LDG.E.EL.128 R8, desc[UR6][R12.64+-0x80] ;  /* 0xffff80060c080981 */ /* 0x0002a2000c2e1d00 */
[----:B------:R-:W-:Y:S01]  /*0fe0*/  CS2R R18, SRZ ;  /* 0x0000000000127805 */ /* 0x000fe2000001ff00 */
[----:B-1----:R-:W-:-:S05]  /*0ff0*/  IMAD.WIDE R12, R3, 0x4, R38 ;  /* 0x00000004030c7825 */ /* 0x002fca00078e0226 */
[----:B------:R0:W3:Y:S01]  /*1000*/  @P0 LDG.E.EL.128 R16, desc[UR6][R12.64+-0x80] ;  /* 0xffff80060c100981 */ /* 0x0000e2000c2e1d00 */
[----:B------:R-:W-:Y:S01]  /*1010*/  FMUL R28, R14, R28 ;  /* 0x0000001c0e1c7220 */ /* 0x000fe20000400000 */
[----:B------:R-:W-:Y:S01]  /*1020*/  IMAD.WIDE R22, R7, 0x4, R22 ;  /* 0x0000000407167825 */ /* 0x000fe200078e0216 */
[----:B0-----:R-:W-:Y:S02]  /*1030*/  CS2R R12, SRZ ;  /* 0x00000000000c7805 */ /* 0x001fe4000001ff00 */
[----:B--2---:R-:W-:Y:S02]  /*1040*/  SEL R14, R9, RZ, P0 ;  /* 0x000000ff090e7207 */ /* 0x004fe40000000000 */
[----:B---3--:R-:W-:-:S05]  /*1050*/  SEL R17, R17, RZ, P0 ;  /* 0x000000ff11117207 */ /* 0x008fca0000000000 */
[----:B------:R-:W-:Y:S01]  /*1060*/  FFMA R17, R14, R15, R17 ;  /* 0x0000000f0e117223 */ /* 0x000fe20000000011 */
[----:B------:R-:W-:-:S06]  /*1070*/  CS2R R14, SRZ ;  /* 0x00000000000e7805 */ /* 0x000fcc000001ff00 */
[----:B------:R0:W2:Y:S01]  /*1080*/  @P1 LDG.E.EL.128 R12, desc[UR6][R22.64] ;  /* 0x00000006160c1981 */ /* 0x0000a2000c2e1d00 */
[----:B------:R-:W-:Y:S02]  /*1090*/  SEL R9, R8, RZ, P0 ;  /* 0x000000ff08097207 */ /* 0x000fe40000000000 */
[----:B------:R-:W-:Y:S02]  /*10a0*/  SEL R8, R16, RZ, P0 ;  /* 0x000000ff10087207 */ /* 0x000fe40000000000 */
[----:B------:R-:W-:Y:S02]  /*10b0*/  ISETP.GE.AND P2, PT, R3, 0x20, PT ;  /* 0x000000200300780c */ /* 0x000fe40003f46270 */
[----:B------:R-:W-:Y:S01]  /*10c0*/  FSETP.GEU.AND P3, PT, R24, RZ, PT ;  /* 0x000000ff1800720b */ /* 0x000fe20003f6e000 */
[----:B------:R-:W-:-:S03]  /*10d0*/  FFMA R8, R9, R2, R8 ;  /* 0x0000000209087223 */ /* 0x000fc60000000008 */
[----:B------:R-:W-:Y:S02]  /*10e0*/  FSEL R2, R24, RZ, P3 ;  /* 0x000000ff18027208 */ /* 0x000fe40001800000 */
[----:B------:R-:W-:-:S05]  /*10f0*/  FSETP.GEU.AND P3, PT, R8, RZ, PT ;  /* 0x000000ff0800720b */ /* 0x000fca0003f6e000 */
[----:B------:R-:W-:Y:S02]  /*1100*/  @P2 FSEL R2, R8, RZ, P3 ;  /* 0x000000ff08022208 */ /* 0x000fe40001800000 */
[----:B------:R-:W-:Y:S01]  /*1110*/  FSETP.GEU.AND P3, PT, R26, RZ, PT ;  /* 0x000000ff1a00720b */ /* 0x000fe20003f6e000 */
[----:B------:R-:W-:Y:S01]  /*1120*/  FMUL R27, R27, R29 ;  /* 0x0000001d1b1b7220 */ /* 0x000fe20000400000 */
[----:B------:R-:W-:Y:S02]  /*1130*/  SEL R29, R10, RZ, P0 ;  /* 0x000000ff0a1d7207 */ /* 0x000fe40000000000 */
[----:B------:R-:W-:Y:S02]  /*1140*/  FSEL R9, R26, RZ, P3 ;  /* 0x000000ff1a097208 */ /* 0x000fe40001800000 */
[----:B------:R-:W-:Y:S02]  /*1150*/  SEL R18, R18, RZ, P0 ;  /* 0x000000ff12127207 */ /* 0x000fe40000000000 */
[----:B------:R-:W-:-:S03]  /*1160*/  FSETP.GEU.AND P3, PT, R17, RZ, PT ;  /* 0x000000ff1100720b */ /* 0x000fc60003f6e000 */
[----:B------:R-:W-:Y:S01]  /*1170*/  FFMA R28, R29, R28, R18 ;  /* 0x0000001c1d1c7223 */ /* 0x000fe20000000012 */
[----:B------:R-:W-:Y:S02]  /*1180*/  @P2 FSEL R9, R17, RZ, P3 ;  /* 0x000000ff11092208 */ /* 0x000fe40001800000 */
[----:B------:R-:W-:Y:S02]  /*1190*/  FSETP.GEU.AND P3, PT, R25, RZ, PT ;  /* 0x000000ff1900720b */ /* 0x000fe40003f6e000 */
[----:B------:R-:W-:Y:S02]  /*11a0*/  SEL R10, R11, RZ, P0 ;  /* 0x000000ff0b0a7207 */ /* 0x000fe40000000000 */
[----:B------:R-:W-:Y:S02]  /*11b0*/  FSEL R24, R25, RZ, P3 ;  /* 0x000000ff19187208 */ /* 0x000fe40001800000 */
[----:B------:R-:W-:Y:S02]  /*11c0*/  SEL R19, R19, RZ, P0 ;  /* 0x000000ff13137207 */ /* 0x000fe40000000000 */
[----:B------:R-:W-:-:S03]  /*11d0*/  FSETP.GEU.AND P3, PT, R28, RZ, PT ;  /* 0x000000ff1c00720b */ /* 0x000fc60003f6e000 */
[----:B------:R-:W-:Y:S01]  /*11e0*/  FFMA R27, R10, R27, R19 ;  /* 0x0000001b0a1b7223 */ /* 0x000fe20000000013 */
[----:B------:R-:W-:Y:S02]  /*11f0*/  @P2 FSEL R24, R28, RZ, P3 ;  /* 0x000000ff1c182208 */ /* 0x000fe40001800000 */
[----:B------:R-:W-:-:S04]  /*1200*/  FSETP.GEU.AND P3, PT, R21, RZ, PT ;  /* 0x000000ff1500720b */ /* 0x000fc80003f6e000 */
[----:B------:R-:W-:Y:S02]  /*1210*/  FSEL R10, R21, RZ, P3 ;  /* 0x000000ff150a7208 */ /* 0x000fe40001800000 */
[----:B------:R-:W-:-:S04]  /*1220*/  FSETP.GEU.AND P3, PT, R27, RZ, PT ;  /* 0x000000ff1b00720b */ /* 0x000fc80003f6e000 */
[----:B------:R-:W-:Y:S02]  /*1230*/  @P2 FSEL R10, R27, RZ, P3 ;  /* 0x000000ff1b0a2208 */ /* 0x000fe40001800000 */
[----:B------:R-:W-:Y:S02]  /*1240*/  P2R R38, PR, RZ, 0x4 ;  /* 0x00000004ff267803 */ /* 0x000fe40000000000 */
[----:B------:R-:W-:Y:S01]  /*1250*/  CS2R R18, SRZ ;  /* 0x0000000000127805 */ /* 0x000fe2000001ff00 */
[----:B0-----:R-:W-:Y:S01]  /*1260*/  IMAD.WIDE R22, R7, 0x4, R46 ;  /* 0x0000000407167825 */ /* 0x001fe200078e022e */
[----:B--2---:R-:W-:Y:S02]  /*1270*/  SEL R12, R12, RZ, P1 ;  /* 0x000000ff0c0c7207 */ /* 0x004fe40000800000 */
[----:B------:R-:W-:-:S03]  /*1280*/  SEL R13, R13, RZ, P1 ;  /* 0x000000ff0d0d7207 */ /* 0x000fc60000800000 */
[----:B------:R-:W-:Y:S01]  /*1290*/  FADD R12, R12, 9.9999997473787516356e-06 ;  /* 0x3727c5ac0c0c7421 */ /* 0x000fe20000000000 */
[----:B------:R-:W-:Y:S01]  /*12a0*/  SEL R14, R14, RZ, P1 ;  /* 0x000000ff0e0e7207 */ /* 0x000fe20000800000 */
[----:B------:R-:W-:Y:S02]  /*12b0*/  FADD R13, R13, 9.9999997473787516356e-06 ;  /* 0x3727c5ac0d0d7421 */ /* 0x000fe40000000000 */
[----:B------:R-:W0:Y:S01]  /*12c0*/  MUFU.SQRT R8, R12 ;  /* 0x0000000c00087308 */ /* 0x000e220000002000 */
[----:B------:R-:W-:Y:S01]  /*12d0*/  SEL R15, R15, RZ, P1 ;  /* 0x000000ff0f0f7207 */ /* 0x000fe20000800000 */
[----:B------:R-:W-:-:S06]  /*12e0*/  FADD R14, R14, 9.9999997473787516356e-06 ;  /* 0x3727c5ac0e0e7421 */ /* 0x000fcc0000000000 */
[----:B------:R-:W1:Y:S01]  /*12f0*/  MUFU.SQRT R25, R13 ;  /* 0x0000000d00197308 */ /* 0x000e620000002000 */
[----:B------:R-:W-:-:S07]  /*1300*/  FADD R15, R15, 9.9999997473787516356e-06 ;  /* 0x3727c5ac0f0f7421 */ /* 0x000fce0000000000 */
[----:B------:R-:W2:Y:S01]  /*1310*/  MUFU.SQRT R27, R14 ;  /* 0x0000000e001b7308 */ /* 0x000ea20000002000 */
[----:B0-----:R-:W-:-:S07]  /*1320*/  FSETP.GEU.AND P2, PT, R8, 1.175494350822287508e-38, PT ;  /* 0x008000000800780b */ /* 0x001fce0003f4e000 */
[----:B------:R-:W0:Y:S01]  /*1330*/  MUFU.SQRT R30, R15 ;  /* 0x0000000f001e7308 */ /* 0x000e220000002000 */
[----:B------:R-:W-:Y:S02]  /*1340*/  P2R R12, PR, RZ, 0x4 ;  /* 0x00000004ff0c7803 */ /* 0x000fe40000000000 */
[----:B-1----:R-:W-:-:S04]  /*1350*/  FSETP.GEU.AND P2, PT, R25, 1.175494350822287508e-38, PT ;  /* 0x008000001900780b */ /* 0x002fc80003f4e000 */
[----:B------:R-:W-:Y:S02]  /*1360*/  P2R R13, PR, RZ, 0x4 ;  /* 0x00000004ff0d7803 */ /* 0x000fe40000000000 */
[----:B--2---:R-:W-:-:S04]  /*1370*/  FSETP.GEU.AND P2, PT, R27, 1.175494350822287508e-38, PT ;  /* 0x008000001b00780b */ /* 0x004fc80003f4e000 */
[----:B------:R-:W-:Y:S02]  /*1380*/  P2R R14, PR, RZ, 0x4 ;  /* 0x00000004ff0e7803 */ /* 0x000fe40000000000 */
[----:B0-----:R-:W-:-:S04]  /*1390*/  FSETP.GEU.AND P2, PT, R30, 1.175494350822287508e-38, PT ;  /* 0x008000001e00780b */ /* 0x001fc80003f4e000 */
[----:B------:R-:W-:Y:S02]  /*13a0*/  P2R R31, PR, RZ, 0x4 ;  /* 0x00000004ff1f7803 */ /* 0x000fe40000000000 */
[----:B------:R-:W-:-:S04]  /*13b0*/  ISETP.NE.AND P2, PT, R14, RZ, PT ;  /* 0x000000ff0e00720c */ /* 0x000fc80003f45270 */
[----:B------:R-:W-:Y:S02]  /*13c0*/  P2R R32, PR, RZ, 0x4 ;  /* 0x00000004ff207803 */ /* 0x000fe40000000000 */
[----:B------:R-:W-:Y:S01]  /*13d0*/  ISETP.NE.AND P2, PT, R13, RZ, PT ;  /* 0x000000ff0d00720c */ /* 0x000fe20003f45270 */
[----:B------:R-:W-:Y:S01]  /*13e0*/  IMAD.IADD R13, R7, 0x1, R20 ;  /* 0x00000001070d7824 */ /* 0x000fe200078e0214 */
[----:B------:R-:W-:Y:S02]  /*13f0*/  CS2R R14, SRZ ;  /* 0x00000000000e7805 */ /* 0x000fe4000001ff00 */
[----:B------:R-:W-:Y:S01]  /*1400*/  P2R R33, PR, RZ, 0x4 ;  /* 0x00000004ff217803 */ /* 0x000fe20000000000 */
[C---:B------:R-:W-:Y:S01]  /*1410*/  VIADD R17, R13.reuse, 0xffffffe0 ;  /* 0xffffffe00d117836 */ /* 0x040fe20000000000 */
[----:B------:R-:W-:Y:S01]  /*1420*/  ISETP.NE.AND P2, PT, R12, RZ, PT ;  /* 0x000000ff0c00720c */ /* 0x000fe20003f45270 */
[----:B------:R-:W-:Y:S01]  /*1430*/  IMAD.WIDE R20, R13, 0x4, R50 ;  /* 0x000000040d147825 */ /* 0x000fe200078e0232 */
[----:B------:R-:W-:-:S03]  /*1440*/  CS2R R12, SRZ ;  /* 0x00000000000c7805 */ /* 0x000fc6000001ff00 */
[----:B------:R-:W-:Y:S02]  /*1450*/  IMAD.WIDE R16, R17, 0x4, R36 ;  /* 0x0000000411107825 */ /* 0x000fe400078e0224 */
[----:B------:R-:W0:Y:S03]  /*1460*/  LDC.64 R36, c[0x0][0x218] ;  /* 0x00008600ff247b82 */ /* 0x000e260000000a00 */
[----:B------:R1:W2:Y:S02]  /*1470*/  @P0 LDG.E.EL.128 R12, desc[UR6][R16.64] ;  /* 0x00000006100c0981 */ /* 0x0002a4000c2e1d00 */
[----:B-1----:R-:W-:-:S06]  /*1480*/  CS2R R16, SRZ ;  /* 0x0000000000107805 */ /* 0x002fcc000001ff00 */
[----:B------:R-:W3:Y:S01]  /*1490*/  @P0 LDG.E.EL.128 R16, desc[UR6][R22.64+-0x80] ;  /* 0xffff800616100981 */ /* 0x000ee2000c2e1d00 */
[----:B--2---:R-:W-:Y:S02]  /*14a0*/  SEL R15, R15, RZ, P0 ;  /* 0x000000ff0f0f7207 */ /* 0x004fe40000000000 */
[----:B------:R-:W-:Y:S02]  /*14b0*/  SEL R13, R13, RZ, P0 ;  /* 0x000000ff0d0d7207 */ /* 0x000fe40000000000 */
[----:B---3--:R-:W-:-:S05]  /*14c0*/  SEL R19, R19, RZ, P0 ;  /* 0x000000ff13137207 */ /* 0x008fca0000000000 */
[----:B------:R-:W-:Y:S01]  /*14d0*/  FADD R53, R15, -R19 ;  /* 0x800000130f357221 */ /* 0x000fe20000000000 */
[----:B------:R-:W-:Y:S02]  /*14e0*/  SEL R15, R14, RZ, P0 ;  /* 0x000000ff0e0f7207 */ /* 0x000fe40000000000 */
[----:B------:R-:W-:Y:S02]  /*14f0*/  SEL R14, R17, RZ, P0 ;  /* 0x000000ff110e7207 */ /* 0x000fe40000000000 */
[----:B------:R-:W-:Y:S02]  /*1500*/  SEL R18, R18, RZ, P0 ;  /* 0x000000ff12127207 */ /* 0x000fe40000000000 */
[----:B------:R-:W-:Y:S01]  /*1510*/  SEL R12, R12, RZ, P0 ;  /* 0x000000ff0c0c7207 */ /* 0x000fe20000000000 */
[----:B------:R-:W-:Y:S01]  /*1520*/  FADD R51, R13, -R14 ;  /* 0x8000000e0d337221 */ /* 0x000fe20000000000 */
[----:B------:R-:W-:Y:S01]  /*1530*/  SEL R13, R16, RZ, P0 ;  /* 0x000000ff100d7207 */ /* 0x000fe20000000000 */
[----:B------:R-:W-:Y:S01]  /*1540*/  FADD R52, R15, -R18 ;  /* 0x800000120f347221 */ /* 0x000fe20000000000 */
[----:B------:R-:W-:-:S03]  /*1550*/  CS2R R14, SRZ ;  /* 0x00000000000e7805 */ /* 0x000fc6000001ff00 */
[----:B------:R-:W-:Y:S01]  /*1560*/  FADD R50, R12, -R13 ;  /* 0x8000000d0c327221 */ /* 0x000fe20000000000 */
[----:B------:R-:W-:Y:S02]  /*1570*/  CS2R R12, SRZ ;  /* 0x00000000000c7805 */ /* 0x000fe4000001ff00 */
[----:B------:R-:W-:Y:S02]  /*1580*/  CS2R R16, SRZ ;  /* 0x0000000000107805 */ /* 0x000fe4000001ff00 */
[----:B------:R-:W-:Y:S02]  /*1590*/  CS2R R18, SRZ ;  /* 0x0000000000127805 */ /* 0x000fe4000001ff00 */
[----:B------:R0:W2:Y:S02]  /*15a0*/  @P1 LDG.E.EL.128 R12, desc[UR6][R20.64] ;  /* 0x00000006140c1981 */ /* 0x0000a4000c2e1d00 */
[----:B0-----:R-:W-:Y:S02]  /*15b0*/  IMAD.WIDE R20, R7, 0x4, R36 ;  /* 0x0000000407147825 */ /* 0x001fe400078e0224 */
[----:B------:R-:W0:Y:S03]  /*15c0*/  LDC.64 R36, c[0x0][0x248] ;  /* 0x00009200ff247b82 */ /* 0x000e260000000a00 */
[----:B------:R1:W3:Y:S01]  /*15d0*/  @P1 LDG.E.EL.128 R16, desc[UR6][R20.64] ;  /* 0x0000000614101981 */ /* 0x0002e2000c2e1d00 */
[----:B------:R-:W-:-:S02]  /*15e0*/  CS2R R22, SRZ ;  /* 0x0000000000167805 */ /* 0x000fc4000001ff00 */
[----:B-1----:R-:W-:Y:S02]  /*15f0*/  CS2R R20, SRZ ;  /* 0x0000000000147805 */ /* 0x002fe4000001ff00 */
[----:B--2---:R-:W-:Y:S02]  /*1600*/  SEL R14, R14, RZ, P1 ;  /* 0x000000ff0e0e7207 */ /* 0x004fe40000800000 */
[----:B------:R-:W-:Y:S02]  /*1610*/  SEL R15, R15, RZ, P1 ;  /* 0x000000ff0f0f7207 */ /* 0x000fe40000800000 */
[----:B---3--:R-:W-:Y:S02]  /*1620*/  SEL R39, R18, RZ, P1 ;  /* 0x000000ff12277207 */ /* 0x008fe40000800000 */
[----:B------:R-:W-:-:S03]  /*1630*/  SEL R19, R19, RZ, P1 ;  /* 0x000000ff13137207 */ /* 0x000fc60000800000 */
[----:B------:R-:W-:Y:S01]  /*1640*/  FADD R39, R14, -R39 ;  /* 0x800000270e277221 */ /* 0x000fe20000000000 */
[----:B------:R-:W-:Y:S01]  /*1650*/  SHF.R.S32.HI R14, RZ, 0x1f, R35 ;  /* 0x0000001fff0e7819 */ /* 0x000fe20000011423 */
[----:B------:R-:W-:-:S03]  /*1660*/  FADD R47, R15, -R19 ;  /* 0x800000130f2f7221 */ /* 0x000fc60000000000 */
[----:B------:R-:W-:-:S04]  /*1670*/  LEA.HI R15, R14, R35, RZ, 0x5 ;  /* 0x000000230e0f7211 */ /* 0x000fc800078f28ff */
[----:B------:R-:W-:-:S04]  /*1680*/  SHF.R.S32.HI R46, RZ, 0x5, R15 ;  /* 0x00000005ff2e7819 */ /* 0x000fc8000001140f */
[C---:B------:R-:W-:Y:S02]  /*1690*/  LEA.HI R14, R15.reuse, R46, RZ, 0x1 ;  /* 0x0000002e0f0e7211 */ /* 0x040fe400078f08ff */
[----:B------:R-:W-:Y:S02]  /*16a0*/  LOP3.LUT R15, R15, 0x7fffe0, RZ, 0xc0, !PT ;  /* 0x007fffe00f0f7812 */ /* 0x000fe400078ec0ff */
[----:B------:R-:W-:Y:S02]  /*16b0*/  LEA.HI R18, R0, R4, RZ, 0x5 ;  /* 0x0000000400127211 */ /* 0x000fe400078f28ff */
[----:B------:R-:W-:Y:S01]  /*16c0*/  LOP3.LUT R14, R14, 0xfffffe, RZ, 0xc0, !PT ;  /* 0x00fffffe0e0e7812 */ /* 0x000fe200078ec0ff */
[----:B------:R-:W-:Y:S01]  /*16d0*/  IMAD.IADD R15, R35, 0x1, -R15 ;  /* 0x00000001230f7824 */ /* 0x000fe200078e0a0f */
[----:B------:R-:W-:Y:S02]  /*16e0*/  LEA.HI R35, R0, R35, RZ, 0x6 ;  /* 0x0000002300237211 */ /* 0x000fe400078f30ff */
[----:B------:R-:W-:Y:S01]  /*16f0*/  SHF.R.S32.HI R42, RZ, 0x5, R18 ;  /* 0x00000005ff2a7819 */ /* 0x000fe20000011412 */
[----:B------:R-:W-:-:S02]  /*1700*/  IMAD.IADD R46, R46, 0x1, -R14 ;  /* 0x000000012e2e7824 */ /* 0x000fc400078e0a0e */
[----:B------:R-:W-:Y:S01]  /*1710*/  IMAD.SHL.U32 R35, R35, 0x100, RZ ;  /* 0x0000010023237824 */ /* 0x000fe200078e00ff */
[----:B------:R-:W-:Y:S01]  /*1720*/  LEA.HI R14, R18, R42, RZ, 0x1 ;  /* 0x0000002a120e7211 */ /* 0x000fe200078f08ff */
[----:B------:R-:W-:-:S03]  /*1730*/  IMAD R15, R15, 0x200, R48 ;  /* 0x000002000f0f7824 */ /* 0x000fc600078e0230 */
[----:B------:R-:W-:Y:S02]  /*1740*/  LOP3.LUT R35, R35, 0xffffc000, RZ, 0xc0, !PT ;  /* 0xffffc00023237812 */ /* 0x000fe400078ec0ff */
[----:B------:R-:W-:-:S03]  /*1750*/  LOP3.LUT R14, R14, 0xfffffe, RZ, 0xc0, !PT ;  /* 0x00fffffe0e0e7812 */ /* 0x000fc600078ec0ff */
[----:B------:R-:W-:Y:S02]  /*1760*/  IMAD.IADD R44, R35, 0x1, R15 ;  /* 0x00000001232c7824 */ /* 0x000fe400078e020f */
[----:B------:R-:W-:Y:S02]  /*1770*/  IMAD.IADD R42, R42, 0x1, -R14 ;  /* 0x000000012a2a7824 */ /* 0x000fe400078e0a0e */
[----:B0-----:R-:W-:-:S05]  /*1780*/  IMAD.WIDE R14, R7, 0x4, R36 ;  /* 0x00000004070e7825 */ /* 0x001fca00078e0224 */
[----:B------:R-:W2:Y:S01]  /*1790*/  @P0 LDG.E.EL.128 R20, desc[UR6][R14.64+-0x80] ;  /* 0xffff80060e140981 */ /* 0x000ea2000c2e1d00 */
[----:B------:R-:W-:-:S04]  /*17a0*/  FSETP.GT.AND P3, PT, R8, 8.50705917302346158658e+37, PT ;  /* 0x7e8000000800780b */ /* 0x000fc80003f64000 */
[----:B------:R-:W-:-:S09]  /*17b0*/  FSEL R11, R45, 1, P3 ;  /* 0x3f8000002d0b7808 */ /* 0x000fd20001800000 */
[----:B------:R-:W-:Y:S01]  /*17c0*/  @P3 FMUL R8, R8, 0.25 ;  /* 0x3e80000008083820 */ /* 0x000fe20000400000 */
[----:B------:R-:W-:-:S04]  /*17d0*/  FSETP.GT.AND P3, PT, R25, 8.50705917302346158658e+37, PT ;  /* 0x7e8000001900780b */ /* 0x000fc80003f64000 */
[----:B------:R-:W-:-:S09]  /*17e0*/  FSEL R26, R45, 1, P3 ;  /* 0x3f8000002d1a7808 */ /* 0x000fd20001800000 */
[----:B------:R-:W-:Y:S01]  /*17f0*/  @P3 FMUL R25, R25, 0.25 ;  /* 0x3e80000019193820 */ /* 0x000fe20000400000 */
[----:B------:R-:W-:-:S04]  /*1800*/  FSETP.GT.AND P3, PT, R27, 8.50705917302346158658e+37, PT ;  /* 0x7e8000001b00780b */ /* 0x000fc80003f64000 */
[----:B------:R-:W-:-:S09]  /*1810*/  FSEL R28, R45, 1, P3 ;  /* 0x3f8000002d1c7808 */ /* 0x000fd20001800000 */
[----:B------:R-:W-:Y:S01]  /*1820*/  @P3 FMUL R27, R27, 0.25 ;  /* 0x3e8000001b1b3820 */ /* 0x000fe20000400000 */
[----:B------:R-:W-:Y:S02]  /*1830*/  FSETP.GT.AND P3, PT, R30, 8.50705917302346158658e+37, PT ;  /* 0x7e8000001e00780b */ /* 0x000fe40003f64000 */
[----:B------:R-:W-:Y:S02]  /*1840*/  LOP3.LUT R18, R18, 0x7fffe0, RZ, 0xc0, !PT ;  /* 0x007fffe012127812 */ /* 0x000fe400078ec0ff */
[----:B------:R-:W-:Y:S02]  /*1850*/  LEA.HI R19, R0, R4, RZ, 0x6 ;  /* 0x0000000400137211 */ /* 0x000fe400078f30ff */
[----:B------:R-:W-:Y:S01]  /*1860*/  FSEL R29, R45, 1, P3 ;  /* 0x3f8000002d1d7808 */ /* 0x000fe20001800000 */
[----:B------:R-:W-:-:S06]  /*1870*/  IMAD.IADD R4, R4, 0x1, -R18 ;  /* 0x0000000104047824 */ /* 0x000fcc00078e0a12 */
[----:B------:R-:W-:Y:S01]  /*1880*/  @P3 FMUL R30, R30, 0.25 ;  /* 0x3e8000001e1e3820 */ /* 0x000fe20000400000 */
[----:B------:R-:W-:Y:S01]  /*1890*/  P2R R40, PR, RZ, 0x20 ;  /* 0x00000020ff287803 */ /* 0x000fe20000000000 */
[----:B------:R-:W-:Y:S01]  /*18a0*/  IMAD.SHL.U32 R19, R19, 0x100, RZ ;  /* 0x0000010013137824 */ /* 0x000fe200078e00ff */
[----:B------:R-:W-:-:S04]  /*18b0*/  P2R R34, PR, RZ, 0x4 ;  /* 0x00000004ff227803 */ /* 0x000fc80000000000 */
[----:B------:R-:W-:-:S05]  /*18c0*/  LOP3.LUT R19, R19, 0xffffc000, RZ, 0xc0, !PT ;  /* 0xffffc00013137812 */ /* 0x000fca00078ec0ff */
[----:B------:R-:W-:Y:S02]  /*18d0*/  IMAD R4, R4, 0x200, R19 ;  /* 0x0000020004047824 */ /* 0x000fe400078e0213 */
[----:B------:R-:W-:Y:S01]  /*18e0*/  IMAD R3, R5, 0x40, R3 ;  /* 0x0000004005037824 */ /* 0x000fe200078e0203 */
[----:B------:R-:W-:-:S03]  /*18f0*/  LOP3.LUT R43, R43, 0x3e0, RZ, 0xc0, !PT ;  /* 0x000003e02b2b7812 */ /* 0x000fc600078ec0ff */
[----:B------:R-:W-:Y:S01]  /*1900*/  IMAD R3, R6, 0x4000, R3 ;  /* 0x0000400006037824 */ /* 0x000fe200078e0203 */
[----:B------:R-:W-:Y:S02]  /*1910*/  SEL R13, R13, RZ, P1 ;  /* 0x000000ff0d0d7207 */ /* 0x000fe40000800000 */
[----:B------:R-:W-:Y:S02]  /*1920*/  SEL R12, R12, RZ, P1 ;  /* 0x000000ff0c0c7207 */ /* 0x000fe40000800000 */
[----:B--2---:R-:W-:-:S05]  /*1930*/  SEL R20, R20, RZ, P0 ;  /* 0x000000ff14147207 */ /* 0x004fca0000000000 */
[----:B------:R-:W-:-:S04]  /*1940*/  FADD R20, R20, 9.9999997473787516356e-06 ;  /* 0x3727c5ac14147421 */ /* 0x000fc80000000000 */
[----:B------:R-:W0:Y:S01]  /*1950*/  MUFU.SQRT R15, R20 ;  /* 0x00000014000f7308 */ /* 0x000e220000002000 */
[----:B------:R-:W-:Y:S02]  /*1960*/  SEL R21, R21, RZ, P0 ;  /* 0x000000ff15157207 */ /* 0x000fe40000000000 */
[----:B------:R-:W-:Y:S02]  /*1970*/  SEL R22, R22, RZ, P0 ;  /* 0x000000ff16167207 */ /* 0x000fe40000000000 */
[----:B------:R-:W-:Y:S01]  /*1980*/  SEL R23, R23, RZ, P0 ;  /* 0x000000ff17177207 */ /* 0x000fe20000000000 */
[----:B------:R-:W-:Y:S02]  /*1990*/  FADD R21, R21, 9.9999997473787516356e-06 ;  /* 0x3727c5ac15157421 */ /* 0x000fe40000000000 */
[----:B------:R-:W-:Y:S02]  /*19a0*/  FADD R22, R22, 9.9999997473787516356e-06 ;  /* 0x3727c5ac16167421 */ /* 0x000fe40000000000 */
[----:B------:R-:W1:Y:S01]  /*19b0*/  MUFU.SQRT R18, R21 ;  /* 0x0000001500127308 */ /* 0x000e620000002000 */
[----:B------:R-:W-:Y:S01]  /*19c0*/  FADD R23, R23, 9.9999997473787516356e-06 ;  /* 0x3727c5ac17177421 */ /* 0x000fe20000000000 */
[----:B0-----:R-:W-:-:S06]  /*19d0*/  FSETP.GT.AND P3, PT, R15, 8.50705917302346158658e+37, PT ;  /* 0x7e8000000f00780b */ /* 0x001fcc0003f64000 */
[----:B------:R-:W0:Y:S08]  /*19e0*/  MUFU.SQRT R37, R22 ;  /* 0x0000001600257308 */ /* 0x000e300000002000 */
[----:B------:R-:W2:Y:S01]  /*19f0*/  MUFU.SQRT R36, R23 ;  /* 0x0000001700247308 */ /* 0x000ea20000002000 */
[C---:B------:R-:W-:Y:S01]  /*1a00*/  FSETP.GEU.AND P5, PT, R15.reuse, 1.175494350822287508e-38, PT ;  /* 0x008000000f00780b */ /* 0x040fe20003fae000 */
[----:B------:R-:W-:Y:S01]  /*1a10*/  @P3 FMUL R15, R15, 0.25 ;  /* 0x3e8000000f0f3820 */ /* 0x000fe20000400000 */
[----:B------:R-:W-:-:S02]  /*1a20*/  FSEL R14, R45, 1, P3 ;  /* 0x3f8000002d0e7808 */ /* 0x000fc40001800000 */
[----:B-1----:R-:W-:Y:S02]  /*1a30*/  FSETP.GT.AND P3, PT, R18, 8.50705917302346158658e+37, PT ;  /* 0x7e8000001200780b */ /* 0x002fe40003f64000 */
[----:B0-----:R-:W-:Y:S01]  /*1a40*/  FSETP.GT.AND P6, PT, R37, 8.50705917302346158658e+37, PT ;  /* 0x7e8000002500780b */ /* 0x001fe20003fc4000 */
[----:B------:R-:W0:Y:S01]  /*1a50*/  S2R R20, SR_TID.X ;  /* 0x0000000000147919 */ /* 0x000e220000002100 */
[----:B--2---:R-:W-:Y:S02]  /*1a60*/  FSETP.GT.AND P2, PT, R36, 8.50705917302346158658e+37, PT ;  /* 0x7e8000002400780b */ /* 0x004fe40003f44000 */
[----:B------:R-:W-:-:S07]  /*1a70*/  FSETP.GEU.AND P4, PT, R18, 1.175494350822287508e-38, PT ;  /* 0x008000001200780b */ /* 0x000fce0003f8e000 */
[----:B------:R-:W-:Y:S01]  /*1a80*/  @P3 FMUL R18, R18, 0.25 ;  /* 0x3e80000012123820 */ /* 0x000fe20000400000 */
[----:B------:R-:W-:Y:S02]  /*1a90*/  FSEL R0, R45, 1, P3 ;  /* 0x3f8000002d007808 */ /* 0x000fe40001800000 */
[C---:B------:R-:W-:Y:S01]  /*1aa0*/  FSETP.GEU.AND P3, PT, R37.reuse, 1.175494350822287508e-38, PT ;  /* 0x008000002500780b */ /* 0x040fe20003f6e000 */
[----:B------:R-:W-:Y:S01]  /*1ab0*/  @P6 FMUL R37, R37, 0.25 ;  /* 0x3e80000025256820 */ /* 0x000fe20000400000 */
[C---:B------:R-:W-:Y:S02]  /*1ac0*/  FSEL R19, R45.reuse, 1, P6 ;  /* 0x3f8000002d137808 */ /* 0x040fe40003000000 */
[C---:B------:R-:W-:Y:S02]  /*1ad0*/  FSETP.GEU.AND P6, PT, R36.reuse, 1.175494350822287508e-38, PT ;  /* 0x008000002400780b */ /* 0x040fe40003fce000 */
[----:B------:R-:W-:Y:S01]  /*1ae0*/  FSEL R35, R45, 1, P2 ;  /* 0x3f8000002d237808 */ /* 0x000fe20001000000 */
[----:B------:R-:W-:Y:S01]  /*1af0*/  @P2 FMUL R36, R36, 0.25 ;  /* 0x3e80000024242820 */ /* 0x000fe20000400000 */
[----:B------:R-:W-:-:S13]  /*1b00*/  ISETP.NE.AND P2, PT, R34, RZ, PT ;  /* 0x000000ff2200720c */ /* 0x000fda0003f45270 */
[----:B------:R-:W-:Y:S01]  /*1b10*/  @!P2 FMUL R8, R8, 16777216 ;  /* 0x4b8000000808a820 */ /* 0x000fe20000400000 */
[----:B------:R-:W-:Y:S01]  /*1b20*/  @!P2 FMUL R11, R11, 16777216 ;  /* 0x4b8000000b0ba820 */ /* 0x000fe20000400000 */
[----:B------:R-:W-:Y:S01]  /*1b30*/  ISETP.NE.AND P2, PT, R33, RZ, PT ;  /* 0x000000ff2100720c */ /* 0x000fe20003f45270 */
[----:B0-----:R-:W-:Y:S02]  /*1b40*/  IMAD.SHL.U32 R5, R20, 0x20, RZ ;  /* 0x0000002014057824 */ /* 0x001fe400078e00ff */
[----:B------:R-:W-:Y:S01]  /*1b50*/  @!P5 FMUL R15, R15, 16777216 ;  /* 0x4b8000000f0fd820 */ /* 0x000fe20000400000 */
[----:B------:R-:W-:Y:S02]  /*1b60*/  IMAD R34, R42, 0x100, R4 ;  /* 0x000001002a227824 */ /* 0x000fe400078e0204 */
[----:B------:R-:W-:Y:S01]  /*1b70*/  @!P5 FMUL R14, R14, 16777216 ;  /* 0x4b8000000e0ed820 */ /* 0x000fe20000400000 */
[----:B------:R-:W-:Y:S01]  /*1b80*/  @!P4 FMUL R18, R18, 16777216 ;  /* 0x4b8000001212c820 */ /* 0x000fe20000400000 */
[----:B------:R-:W-:Y:S01]  /*1b90*/  LOP3.LUT R6, R5, 0xfe0, RZ, 0xc0, !PT ;  /* 0x00000fe005067812 */ /* 0x000fe200078ec0ff */
[----:B------:R-:W-:-:S04]  /*1ba0*/  @!P4 FMUL R0, R0, 16777216 ;  /* 0x4b8000000000c820 */ /* 0x000fc80000400000 */
[----:B------:R-:W-:Y:S01]  /*1bb0*/  @!P2 FMUL R25, R25, 16777216 ;  /* 0x4b8000001919a820 */ /* 0x000fe20000400000 */
[----:B------:R-:W-:Y:S01]  /*1bc0*/  @!P2 FMUL R26, R26, 16777216 ;  /* 0x4b8000001a1aa820 */ /* 0x000fe20000400000 */
[----:B------:R-:W-:Y:S01]  /*1bd0*/  ISETP.NE.AND P2, PT, R32, RZ, PT ;  /* 0x000000ff2000720c */ /* 0x000fe20003f45270 */
[----:B------:R0:W1:Y:S01]  /*1be0*/  MUFU.RCP R4, R8 ;  /* 0x0000000800047308 */ /* 0x0000620000001000 */
[----:B------:R-:W-:Y:S01]  /*1bf0*/  ISETP.NE.AND P5, PT, R40, RZ, PT ;  /* 0x000000ff2800720c */ /* 0x000fe20003fa5270 */
[----:B------:R-:W2:Y:S01]  /*1c00*/  LDC.64 R20, c[0x0][0x228] ;  /* 0x00008a00ff147b82 */ /* 0x000ea20000000a00 */
[----:B------:R-:W-:Y:S02]  /*1c10*/  ISETP.NE.AND P4, PT, R41, RZ, PT ;  /* 0x000000ff2900720c */ /* 0x000fe40003f85270 */
[----:B0-----:R-:W-:-:S05]  /*1c20*/  IADD3 R8, R6, UR4, R43 ;  /* 0x0000000406087c10 */ /* 0x001fca000fffe02b */
[----:B------:R-:W0:Y:S02]  /*1c30*/  LDC.64 R32, c[0x0][0x230] ;  /* 0x00008c00ff207b82 */ /* 0x000e240000000a00 */
[----:B------:R-:W-:-:S06]  /*1c40*/  @!P2 FMUL R27, R27, 16777216 ;  /* 0x4b8000001b1ba820 */ /* 0x000fcc0000400000 */
[----:B------:R-:W3:Y:S01]  /*1c50*/  LDC.64 R42, c[0x0][0x250] ;  /* 0x00009400ff2a7b82 */ /* 0x000ee20000000a00 */
[----:B------:R-:W-:-:S07]  /*1c60*/  @!P2 FMUL R28, R28, 16777216 ;  /* 0x4b8000001c1ca820 */ /* 0x000fce0000400000 */
[----:B------:R-:W4:Y:S01]  /*1c70*/  LDC.64 R40, c[0x0][0x258] ;  /* 0x00009600ff287b82 */ /* 0x000f220000000a00 */
[----:B------:R-:W-:Y:S01]  /*1c80*/  ISETP.NE.AND P2, PT, R31, RZ, PT ;  /* 0x000000ff1f00720c */ /* 0x000fe20003f45270 */
[----:B------:R5:W0:Y:S01]  /*1c90*/  MUFU.RCP R22, R25 ;  /* 0x0000001900167308 */ /* 0x000a220000001000 */
[----:B------:R-:W-:Y:S02]  /*1ca0*/  SEL R6, R17, RZ, P1 ;  /* 0x000000ff11067207 */ /* 0x000fe40000800000 */
[----:B------:R-:W-:Y:S01]  /*1cb0*/  SEL R5, R16, RZ, P1 ;  /* 0x000000ff10057207 */ /* 0x000fe20000800000 */
[----:B--2---:R-:W-:-:S04]  /*1cc0*/  IMAD.WIDE R20, R7, 0x4, R20 ;  /* 0x0000000407147825 */ /* 0x004fc800078e0214 */
[----:B-1----:R-:W-:Y:S01]  /*1cd0*/  FMUL R11, R4, R11 ;  /* 0x0000000b040b7220 */ /* 0x002fe20000400000 */
[----:B0-----:R-:W-:-:S04]  /*1ce0*/  IMAD.WIDE R32, R7, 0x4, R32 ;  /* 0x0000000407207825 */ /* 0x001fc800078e0220 */
[----:B-----5:R-:W-:Y:S01]  /*1cf0*/  FADD R25, R13, -R6 ;  /* 0x800000060d197221 */ /* 0x020fe20000000000 */
[----:B------:R-:W-:Y:S01]  /*1d00*/  @!P2 FMUL R30, R30, 16777216 ;  /* 0x4b8000001e1ea820 */ /* 0x000fe20000400000 */
[----:B------:R-:W-:Y:S01]  /*1d10*/  @!P2 FMUL R29, R29, 16777216 ;  /* 0x4b8000001d1da820 */ /* 0x000fe20000400000 */
[----:B------:R-:W-:Y:S02]  /*1d20*/  ISETP.NE.AND P2, PT, R38, RZ, PT ;  /* 0x000000ff2600720c */ /* 0x000fe40003f45270 */
[----:B------:R0:W-:Y:S01]  /*1d30*/  MUFU.RCP R38, R27 ;  /* 0x0000001b00267308 */ /* 0x0001e20000001000 */
[----:B----4-:R-:W-:-:S04]  /*1d40*/  IMAD.WIDE R16, R7, 0x4, R40 ;  /* 0x0000000407107825 */ /* 0x010fc800078e0228 */
[----:B0-----:R-:W-:Y:S01]  /*1d50*/  FADD R27, R12, -R5 ;  /* 0x800000050c1b7221 */ /* 0x001fe20000000000 */
[----:B---3--:R-:W-:Y:S01]  /*1d60*/  IMAD.WIDE R12, R7, 0x4, R42 ;  /* 0x00000004070c7825 */ /* 0x008fe200078e022a */
[----:B------:R-:W-:Y:S02]  /*1d70*/  CS2R R4, SRZ ;  /* 0x0000000000047805 */ /* 0x000fe4000001ff00 */
[----:B------:R-:W-:Y:S01]  /*1d80*/  CS2R R6, SRZ ;  /* 0x0000000000067805 */ /* 0x000fe2000001ff00 */
[----:B------:R-:W-:Y:S01]  /*1d90*/  FMUL R26, R22, R26 ;  /* 0x0000001a161a7220 */ /* 0x000fe20000400000 */
[----:B------:R-:W-:-:S04]  /*1da0*/  CS2R R22, SRZ ;  /* 0x0000000000167805 */ /* 0x000fc8000001ff00 */
[----:B------:R0:W2:Y:S02]  /*1db0*/  @P1 LDG.E.EL.128 R4, desc[UR6][R20.64] ;  /* 0x0000000614041981 */ /* 0x0000a4000c2e1d00 */
[----:B0-----:R-:W-:-:S06]  /*1dc0*/  CS2R R20, SRZ ;  /* 0x0000000000147805 */ /* 0x001fcc000001ff00 */
[----:B------:R-:W3:Y:S01]  /*1dd0*/  @P1 LDG.E.EL.128 R20, desc[UR6][R32.64] ;  /* 0x0000000620141981 */ /* 0x000ee2000c2e1d00 */
[----:B------:R-:W0:Y:S08]  /*1de0*/  MUFU.RCP R41, R18 ;  /* 0x0000001200297308 */ /* 0x000e300000001000 */
[----:B------:R-:W1:Y:S01]  /*1df0*/  MUFU.RCP R15, R15 ;  /* 0x0000000f000f7308 */ /* 0x000e620000001000 */
[----:B------:R-:W-:Y:S01]  /*1e00*/  CS2R R42, SRZ ;  /* 0x00000000002a7805 */ /* 0x000fe2000001ff00 */
[----:B0-----:R-:W-:Y:S01]  /*1e10*/  FMUL R0, R41, R0 ;  /* 0x0000000029007220 */ /* 0x001fe20000400000 */
[----:B------:R-:W-:-:S06]  /*1e20*/  CS2R R40, SRZ ;  /* 0x0000000000287805 */ /* 0x000fcc000001ff00 */
[----:B------:R0:W4:Y:S01]  /*1e30*/  @P0 LDG.E.EL.128 R40, desc[UR6][R12.64+-0x80] ;  /* 0xffff80060c280981 */ /* 0x000122000c2e1d00 */
[----:B-1----:R-:W-:Y:S01]  /*1e40*/  FMUL R18, R15, R14 ;  /* 0x0000000e0f127220 */ /* 0x002fe20000400000 */
[----:B------:R-:W-:Y:S02]  /*1e50*/  CS2R R14, SRZ ;  /* 0x00000000000e7805 */ /* 0x000fe4000001ff00 */
[----:B0-----:R-:W-:-:S06]  /*1e60*/  CS2R R12, SRZ ;  /* 0x00000000000c7805 */ /* 0x001fcc000001ff00 */
[----:B------:R0:W5:Y:S01]  /*1e70*/  @P0 LDG.E.EL.128 R12, desc[UR6][R16.64+-0x80] ;  /* 0xffff8006100c0981 */ /* 0x000162000c2e1d00 */
[----:B------:R-:W1:Y:S01]  /*1e80*/  MUFU.RCP R45, R30 ;  /* 0x0000001e002d7308 */ /* 0x000e620000001000 */
[----:B------:R-:W-:Y:S01]  /*1e90*/  @!P3 FMUL R37, R37, 16777216 ;  /* 0x4b8000002525b820 */ /* 0x000fe20000400000 */
[----:B------:R-:W-:-:S06]  /*1ea0*/  FMUL R38, R38, R28 ;  /* 0x0000001c26267220 */ /* 0x000fcc0000400000 */
[----:B------:R-:W0:Y:S01]  /*1eb0*/  MUFU.RCP R37, R37 ;  /* 0x0000002500257308 */ /* 0x000e220000001000 */
[----:B------:R-:W-:Y:S01]  /*1ec0*/  @!P3 FMUL R19, R19, 16777216 ;  /* 0x4b8000001313b820 */ /* 0x000fe20000400000 */
[----:B-1----:R-:W-:Y:S02]  /*1ed0*/  FMUL R45, R45, R29 ;  /* 0x0000001d2d2d7220 */ /* 0x002fe40000400000 */
[----:B------:R-:W1:Y:S01]  /*1ee0*/  LDS.128 R28, [R8] ;  /* 0x00000000081c7984 */ /* 0x000e620000000c00 */
[----:B0-----:R-:W-:Y:S02]  /*1ef0*/  FMUL R19, R37, R19 ;  /* 0x0000001325137220 */ /* 0x001fe40000400000 */
[----:B------:R-:W0:Y:S01]  /*1f00*/  S2R R37, SR_TID.X ;  /* 0x0000000000257919 */ /* 0x000e220000002100 */
[----:B------:R-:W0:Y:S01]  /*1f10*/  S2UR UR4, SR_CgaCtaId ;  /* 0x00000000000479c3 */ /* 0x000e220000008800 */
[----:B------:R-:W-:Y:S01]  /*1f20*/  FMUL R11, R11, R27 ;  /* 0x0000001b0b0b7220 */ /* 0x000fe20000400000 */
[----:B------:R-:W-:Y:S01]  /*1f30*/  UMOV UR5, 0x400 ;  /* 0x0000040000057882 */ /* 0x000fe20000000000 */
[----:B------:R-:W-:Y:S01]  /*1f40*/  @!P6 FMUL R36, R36, 16777216 ;  /* 0x4b8000002424e820 */ /* 0x000fe20000400000 */
[----:B------:R-:W-:Y:S01]  /*1f50*/  @!P6 FMUL R35, R35, 16777216 ;  /* 0x4b8000002323e820 */ /* 0x000fe20000400000 */
[----:B0-----:R-:W-:Y:S01]  /*1f60*/  UPRMT UR4, UR4, 0x654, UR5 ;  /* 0x0000065404047896 */ /* 0x001fe20008000005 */
[C---:B-1----:R-:W-:Y:S01]  /*1f70*/  FSETP.GEU.AND P3, PT, R30.reuse, -R24, PT ;  /* 0x800000181e00720b */ /* 0x042fe20003f6e000 */
[----:B------:R-:W-:Y:S01]  /*1f80*/  FADD R32, R30, R24 ;  /* 0x000000181e207221 */ /* 0x000fe20000000000 */
[----:B------:R-:W-:-:S02]  /*1f90*/  LOP3.LUT R24, R37, 0x60, RZ, 0xc0, !PT ;  /* 0x0000006025187812 */ /* 0x000fc400078ec0ff */
[----:B------:R-:W-:Y:S01]  /*1fa0*/  SHF.R.U32.HI R33, RZ, 0x2, R37 ;  /* 0x00000002ff217819 */ /* 0x000fe20000011625 */
[----:B------:R-:W-:Y:S01]  /*1fb0*/  IMAD.SHL.U32 R17, R37, 0x100, RZ ;  /* 0x0000010025117824 */ /* 0x000fe200078e00ff */
[----:B------:R-:W-:Y:S01]  /*1fc0*/  SHF.R.U32.HI R24, RZ, 0x2, R24 ;  /* 0x00000002ff187819 */ /* 0x000fe20000011618 */
[----:B------:R-:W-:Y:S01]  /*1fd0*/  FADD R16, R29, R9 ;  /* 0x000000091d107221 */ /* 0x000fe20000000000 */
[----:B------:R-:W-:Y:S02]  /*1fe0*/  SGXT.U32 R33, R33, 0x3 ;  /* 0x000000032121781a */ /* 0x000fe40000000000 */
[----:B------:R-:W-:Y:S02]  /*1ff0*/  FSEL R27, R32, RZ, P3 ;  /* 0x000000ff201b7208 */ /* 0x000fe40001800000 */
[----:B------:R-:W-:Y:S02]  /*2000*/  FSETP.GEU.AND P3, PT, R29, -R9, PT ;  /* 0x800000091d00720b */ /* 0x000fe40003f6e000 */
[----:B------:R-:W-:-:S02]  /*2010*/  LOP3.LUT R24, R24, R33, RZ, 0xfc, !PT ;  /* 0x0000002118187212 */ /* 0x000fc400078efcff */
[----:B------:R-:W-:Y:S02]  /*2020*/  LOP3.LUT R17, R17, 0x300, RZ, 0xc0, !PT ;  /* 0x0000030011117812 */ /* 0x000fe400078ec0ff */
[----:B------:R-:W-:Y:S02]  /*2030*/  FSEL R16, R16, RZ, P3 ;  /* 0x000000ff10107208 */ /* 0x000fe40001800000 */
[C---:B------:R-:W-:Y:S01]  /*2040*/  FSETP.GEU.AND P3, PT, R28.reuse, -R2, PT ;  /* 0x800000021c00720b */ /* 0x040fe20003f6e000 */
[----:B------:R-:W-:Y:S01]  /*2050*/  FADD R28, R28, R2 ;  /* 0x000000021c1c7221 */ /* 0x000fe20000000000 */
[----:B------:R-:W-:Y:S02]  /*2060*/  LEA.HI R2, R17, UR4, RZ, 0x1d ;  /* 0x0000000411027c11 */ /* 0x000fe4000f8fe8ff */
[----:B------:R-:W-:-:S05]  /*2070*/  LOP3.LUT R29, R24, R17, RZ, 0xfc, !PT ;  /* 0x00000011181d7212 */ /* 0x000fca00078efcff */
[----:B------:R-:W-:Y:S01]  /*2080*/  IMAD R29, R29, 0x4, R2 ;  /* 0x000000041d1d7824 */ /* 0x000fe200078e0202 */
[----:B------:R-:W-:Y:S02]  /*2090*/  FSEL R2, R28, RZ, P3 ;  /* 0x000000ff1c027208 */ /* 0x000fe40001800000 */
[C---:B------:R-:W-:Y:S01]  /*20a0*/  FSETP.GEU.AND P3, PT, R31.reuse, -R10, PT ;  /* 0x8000000a1f00720b */ /* 0x040fe20003f6e000 */
[----:B------:R-:W-:Y:S01]  /*20b0*/  FADD R31, R31, R10 ;  /* 0x0000000a1f1f7221 */ /* 0x000fe20000000000 */
[----:B------:R-:W-:Y:S02]  /*20c0*/  ISETP.NE.AND P6, PT, R49, RZ, PT ;  /* 0x000000ff3100720c */ /* 0x000fe40003fc5270 */
[----:B------:R-:W0:Y:S01]  /*20d0*/  S2R R49, SR_TID.X ;  /* 0x0000000000317919 */ /* 0x000e220000002100 */
[----:B------:R-:W-:Y:S01]  /*20e0*/  LOP3.LUT R28, R24, 0x20, R17, 0xfe, !PT ;  /* 0x00000020181c7812 */ /* 0x000fe200078efe11 */
[----:B------:R-:W1:Y:S01]  /*20f0*/  MUFU.RCP R30, R36 ;  /* 0x00000024001e7308 */ /* 0x000e620000001000 */
[----:B------:R-:W-:Y:S01]  /*2100*/  FMUL R33, R50, R18 ;  /* 0x0000001232217220 */ /* 0x000fe20000400000 */
[----:B------:R-:W-:Y:S01]  /*2110*/  LOP3.LUT R32, R24, 0x60, R17, 0xfe, !PT ;  /* 0x0000006018207812 */ /* 0x000fe200078efe11 */
[----:B-1----:R-:W-:Y:S01]  /*2120*/  FMUL R30, R30, R35 ;  /* 0x000000231e1e7220 */ /* 0x002fe20000400000 */
[----:B0-----:R-:W-:-:S02]  /*2130*/  IMAD.SHL.U32 R49, R49, 0x4, RZ ;  /* 0x0000000431317824 */ /* 0x001fc400078e00ff */
[----:B------:R-:W-:Y:S01]  /*2140*/  FMUL R25, R26, R25 ;  /* 0x000000191a197220 */ /* 0x000fe20000400000 */
[----:B------:R-:W-:Y:S01]  /*2150*/  FMUL R0, R51, R0 ;  /* 0x0000000033007220 */ /* 0x000fe20000400000 */
[----:B------:R-:W-:Y:S01]  /*2160*/  FMUL R38, R38, R39 ;  /* 0x0000002726267220 */ /* 0x000fe20000400000 */
[----:B------:R-:W-:Y:S01]  /*2170*/  FMUL R19, R52, R19 ;  /* 0x0000001334137220 */ /* 0x000fe20000400000 */
[----:B------:R-:W-:Y:S01]  /*2180*/  FMUL R45, R45, R47 ;  /* 0x0000002f2d2d7220 */ /* 0x000fe20000400000 */
[----:B------:R-:W-:Y:S01]  /*2190*/  FMUL R30, R53, R30 ;  /* 0x0000001e351e7220 */ /* 0x000fe20000400000 */
[----:B--2---:R-:W-:Y:S02]  /*21a0*/  SEL R4, R4, RZ, P1 ;  /* 0x000000ff04047207 */ /* 0x004fe40000800000 */
[----:B---3--:R-:W-:-:S05]  /*21b0*/  SEL R9, R20, RZ, P1 ;  /* 0x000000ff14097207 */ /* 0x008fca0000800000 */
[----:B------:R-:W-:Y:S02]  /*21c0*/  FFMA R4, R4, R11, R9 ;  /* 0x0000000b04047223 */ /* 0x000fe40000000009 */
[----:B------:R-:W0:Y:S01]  /*21d0*/  LDS.128 R8, [R8+0x10] ;  /* 0x0000100008087984 */ /* 0x000e220000000c00 */
[----:B------:R-:W-:Y:S01]  /*21e0*/  BAR.SYNC.DEFER_BLOCKING 0x0 ;  /* 0x0000000000007b1d */ /* 0x000fe20000010000 */
[----:B------:R-:W-:Y:S02]  /*21f0*/  SEL R20, R21, RZ, P1 ;  /* 0x000000ff15147207 */ /* 0x000fe40000800000 */
[----:B------:R-:W-:Y:S02]  /*2200*/  SEL R21, R22, RZ, P1 ;  /* 0x000000ff16157207 */ /* 0x000fe40000800000 */
[----:B------:R-:W-:Y:S02]  /*2210*/  SEL R22, R23, RZ, P1 ;  /* 0x000000ff17167207 */ /* 0x000fe40000800000 */
[----:B------:R-:W-:-:S04]  /*2220*/  SHF.R.U32.HI R23, RZ, 0x3, R28 ;  /* 0x00000003ff177819 */ /* 0x000fc8000001161c */
[----:B------:R-:W-:Y:S02]  /*2230*/  LOP3.LUT R23, R23, 0x64, RZ, 0xc0, !PT ;  /* 0x0000006417177812 */ /* 0x000fe400078ec0ff */
[----:B------:R-:W-:Y:S02]  /*2240*/  SEL R5, R5, RZ, P1 ;  /* 0x000000ff05057207 */ /* 0x000fe40000800000 */
[----:B------:R-:W-:Y:S01]  /*2250*/  SEL R6, R6, RZ, P1 ;  /* 0x000000ff06067207 */ /* 0x000fe20000800000 */
[----:B------:R-:W-:Y:S01]  /*2260*/  VIADD R23, R23, UR4 ;  /* 0x0000000417177c36 */ /* 0x000fe20008000000 */
[----:B------:R-:W-:Y:S02]  /*2270*/  SEL R7, R7, RZ, P1 ;  /* 0x000000ff07077207 */ /* 0x000fe40000800000 */
[----:B------:R-:W-:Y:S01]  /*2280*/  FSETP.GTU.AND P1, PT, R2, RZ, PT ;  /* 0x000000ff0200720b */ /* 0x000fe20003f2c000 */
[----:B------:R-:W-:Y:S01]  /*2290*/  IMAD R23, R28, 0x4, R23 ;  /* 0x000000041c177824 */ /* 0x000fe200078e0217 */
[----:B------:R1:W-:Y:S02]  /*22a0*/  STS [R29], R2 ;  /* 0x000000021d007388 */ /* 0x0003e40000000800 */
[----:B-1----:R-:W-:-:S04]  /*22b0*/  LOP3.LUT R2, R24, 0x40, R17, 0xfe, !PT ;  /* 0x0000004018027812 */ /* 0x002fc800078efe11 */
[----:B------:R-:W-:-:S04]  /*22c0*/  SHF.R.U32.HI R28, RZ, 0x3, R2 ;  /* 0x00000003ff1c7819 */ /* 0x000fc80000011602 */
[----:B------:R-:W-:Y:S02]  /*22d0*/  LOP3.LUT R28, R28, 0x68, RZ, 0xc0, !PT ;  /* 0x000000681c1c7812 */ /* 0x000fe400078ec0ff */
[----:B----4-:R-:W-:-:S03]  /*22e0*/  SEL R35, R40, RZ, P0 ;  /* 0x000000ff28237207 */ /* 0x010fc60000000000 */
[----:B------:R-:W-:Y:S01]  /*22f0*/  VIADD R29, R28, UR4 ;  /* 0x000000041c1d7c36 */ /* 0x000fe20008000000 */
[----:B-----5:R-:W-:-:S03]  /*2300*/  SEL R12, R12, RZ, P0 ;  /* 0x000000ff0c0c7207 */ /* 0x020fc60000000000 */
[----:B------:R-:W-:Y:S01]  /*2310*/  IMAD R18, R2, 0x4, R29 ;  /* 0x0000000402127824 */ /* 0x000fe200078e021d */
[----:B------:R-:W-:Y:S01]  /*2320*/  LOP3.LUT R2, R49, 0x1fc, RZ, 0xc0, !PT ;  /* 0x000001fc31027812 */ /* 0x000fe200078ec0ff */
[----:B------:R-:W-:Y:S01]  /*2330*/  FFMA R12, R35, R33, R12 ;  /* 0x00000021230c7223 */ /* 0x000fe2000000000c */
[----:B------:R1:W-:Y:S01]  /*2340*/  STS [R23], R16 ;  /* 0x0000001017007388 */ /* 0x0003e20000000800 */
[----:B------:R-:W-:Y:S02]  /*2350*/  LOP3.LUT R28, R24, 0x80, R17, 0xfe, !PT ;  /* 0x00000080181c7812 */ /* 0x000fe400078efe11 */
[----:B------:R-:W-:Y:S02]  /*2360*/  LOP3.LUT R33, R2, 0x200, RZ, 0xfc, !PT ;  /* 0x0000020002217812 */ /* 0x000fe400078efcff */
[----:B------:R-:W-:Y:S02]  /*2370*/  LOP3.LUT R29, R24, 0xc0, R17, 0xfe, !PT ;  /* 0x000000c0181d7812 */ /* 0x000fe400078efe11 */
[----:B------:R-:W-:-:S02]  /*2380*/  SHF.R.U32.HI R33, RZ, 0x3, R33 ;  /* 0x00000003ff217819 */ /* 0x000fc40000011621 */
[----:B-1----:R-:W-:Y:S02]  /*2390*/  LOP3.LUT R23, R24, 0xa0, R17, 0xfe, !PT ;  /* 0x000000a018177812 */ /* 0x002fe400078efe11 */
[----:B------:R-:W-:Y:S02]  /*23a0*/  LOP3.LUT R24, R24, 0xe0, R17, 0xfe, !PT ;  /* 0x000000e018187812 */ /* 0x000fe400078efe11 */
[----:B------:R-:W-:Y:S02]  /*23b0*/  SHF.R.U32.HI R17, RZ, 0x1, R37 ;  /* 0x00000001ff117819 */ /* 0x000fe40000011625 */
[----:B------:R-:W-:Y:S02]  /*23c0*/  LOP3.LUT R33, R33, 0x7c, RZ, 0xc0, !PT ;  /* 0x0000007c21217812 */ /* 0x000fe400078ec0ff */
[----:B------:R-:W-:-:S03]  /*23d0*/  LOP3.LUT R17, R17, 0x3c, RZ, 0xc0, !PT ;  /* 0x0000003c11117812 */ /* 0x000fc600078ec0ff */
[----:B------:R-:W-:Y:S02]  /*23e0*/  VIADD R33, R33, UR4 ;  /* 0x0000000421217c36 */ /* 0x000fe40008000000 */
[----:B------:R-:W-:Y:S01]  /*23f0*/  VIADD R17, R17, UR4 ;  /* 0x0000000411117c36 */ /* 0x000fe20008000000 */
[----:B------:R-:W-:-:S03]  /*2400*/  SEL R41, R41, RZ, P0 ;  /* 0x000000ff29297207 */ /* 0x000fc60000000000 */
[C---:B------:R-:W-:Y:S02]  /*2410*/  IMAD R17, R2.reuse, 0x4, R17 ;  /* 0x0000000402117824 */ /* 0x040fe400078e0211 */
[----:B------:R-:W-:Y:S01]  /*2420*/  IMAD R2, R2, 0x4, R33 ;  /* 0x0000000402027824 */ /* 0x000fe200078e0221 */
[----:B------:R-:W-:Y:S02]  /*2430*/  SEL R33, R14, RZ, P0 ;  /* 0x000000ff0e217207 */ /* 0x000fe40000000000 */
[----:B------:R-:W-:Y:S02]  /*2440*/  SEL R42, R42, RZ, P0 ;  /* 0x000000ff2a2a7207 */ /* 0x000fe40000000000 */
[----:B------:R-:W-:Y:S02]  /*2450*/  SEL R43, R43, RZ, P0 ;  /* 0x000000ff2b2b7207 */ /* 0x000fe40000000000 */
[----:B------:R-:W-:Y:S02]  /*2460*/  SEL R36, R13, RZ, P0 ;  /* 0x000000ff0d247207 */ /* 0x000fe40000000000 */
[----:B------:R-:W-:-:S02]  /*2470*/  SEL R14, R15, RZ, P0 ;  /* 0x000000ff0f0e7207 */ /* 0x000fc40000000000 */
[----:B------:R-:W-:Y:S01]  /*2480*/  FSETP.GEU.AND P0, PT, R4, RZ, PT ;  /* 0x000000ff0400720b */ /* 0x000fe20003f0e000 */
[----:B------:R-:W-:-:S03]  /*2490*/  FFMA R5, R5, R25, R20 ;  /* 0x0000001905057223 */ /* 0x000fc60000000014 */
[----:B------:R-:W-:Y:S02]  /*24a0*/  FSEL R13, R4, RZ, P0 ;  /* 0x000000ff040d7208 */ /* 0x000fe40000000000 */
[C---:B------:R-:W-:Y:S01]  /*24b0*/  FSETP.GEU.AND P0, PT, R12.reuse, RZ, PT ;  /* 0x000000ff0c00720b */ /* 0x040fe20003f0e000 */
[----:B------:R-:W-:Y:S01]  /*24c0*/  FFMA R36, R41, R0, R36 ;  /* 0x0000000029247223 */ /* 0x000fe20000000024 */
[----:B------:R-:W-:Y:S02]  /*24d0*/  SHF.R.U32.HI R0, RZ, 0x3, R32 ;  /* 0x00000003ff007819 */ /* 0x000fe40000011620 */
[----:B------:R-:W-:Y:S02]  /*24e0*/  @P2 FSEL R13, R12, RZ, P0 ;  /* 0x000000ff0c0d2208 */ /* 0x000fe40000000000 */
[C---:B------:R-:W-:Y:S02]  /*24f0*/  FSETP.GEU.AND P0, PT, R5.reuse, RZ, PT ;  /* 0x000000ff0500720b */ /* 0x040fe40003f0e000 */
[----:B------:R-:W-:Y:S01]  /*2500*/  LOP3.LUT R4, R0, 0x6c, RZ, 0xc0, !PT ;  /* 0x0000006c00047812 */ /* 0x000fe200078ec0ff */
[----:B------:R-:W-:Y:S01]  /*2510*/  FFMA R6, R6, R38, R21 ;  /* 0x0000002606067223 */ /* 0x000fe20000000015 */
[----:B------:R-:W-:-:S02]  /*2520*/  FSEL R0, R5, RZ, P0 ;  /* 0x000000ff05007208 */ /* 0x000fc40000000000 */
[----:B------:R-:W-:Y:S01]  /*2530*/  FSETP.GEU.AND P0, PT, R36, RZ, PT ;  /* 0x000000ff2400720b */ /* 0x000fe20003f0e000 */
[----:B------:R-:W-:-:S03]  /*2540*/  FFMA R19, R42, R19, R33 ;  /* 0x000000132a137223 */ /* 0x000fc60000000021 */
[----:B------:R-:W-:Y:S02]  /*2550*/  @P2 FSEL R0, R36, RZ, P0 ;  /* 0x000000ff24002208 */ /* 0x000fe40000000000 */
[----:B------:R-:W-:Y:S01]  /*2560*/  FSETP.GEU.AND P0, PT, R6, RZ, PT ;  /* 0x000000ff0600720b */ /* 0x000fe20003f0e000 */
[----:B------:R-:W-:Y:S02]  /*2570*/  VIADD R5, R4, UR4 ;  /* 0x0000000404057c36 */ /* 0x000fe40008000000 */
[----:B------:R-:W-:Y:S01]  /*2580*/  FFMA R22, R7, R45, R22 ;  /* 0x0000002d07167223 */ /* 0x000fe20000000016 */
[----:B------:R-:W-:Y:S02]  /*2590*/  SHF.R.U32.HI R4, RZ, 0x3, R28 ;  /* 0x00000003ff047819 */ /* 0x000fe4000001161c */
[----:B------:R-:W-:Y:S02]  /*25a0*/  FSEL R15, R6, RZ, P0 ;  /* 0x000000ff060f7208 */ /* 0x000fe40000000000 */
[----:B------:R-:W-:Y:S01]  /*25b0*/  SHF.R.U32.HI R7, RZ, 0x3, R29 ;  /* 0x00000003ff077819 */ /* 0x000fe2000001161d */
[----:B------:R-:W-:Y:S01]  /*25c0*/  IMAD R32, R32, 0x4, R5 ;  /* 0x0000000420207824 */ /* 0x000fe200078e0205 */
[----:B------:R-:W-:-:S02]  /*25d0*/  FSETP.GEU.AND P0, PT, R19, RZ, PT ;  /* 0x000000ff1300720b */ /* 0x000fc40003f0e000 */
[----:B------:R-:W-:Y:S02]  /*25e0*/  SHF.R.U32.HI R5, RZ, 0x3, R23 ;  /* 0x00000003ff057819 */ /* 0x000fe40000011617 */
[----:B------:R-:W-:Y:S02]  /*25f0*/  LOP3.LUT R4, R4, 0x70, RZ, 0xc0, !PT ;  /* 0x0000007004047812 */ /* 0x000fe400078ec0ff */
[----:B------:R-:W-:Y:S01]  /*2600*/  LOP3.LUT R7, R7, 0x78, RZ, 0xc0, !PT ;  /* 0x0000007807077812 */ /* 0x000fe200078ec0ff */
[----:B------:R-:W-:Y:S01]  /*2610*/  FFMA R14, R43, R30, R14 ;  /* 0x0000001e2b0e7223 */ /* 0x000fe2000000000e */
[----:B------:R-:W-:Y:S02]  /*2620*/  @P2 FSEL R15, R19, RZ, P0 ;  /* 0x000000ff130f2208 */ /* 0x000fe40000000000 */
[----:B------:R-:W-:Y:S02]  /*2630*/  FSETP.GEU.AND P0, PT, R22, RZ, PT ;  /* 0x000000ff1600720b */ /* 0x000fe40003f0e000 */
[----:B------:R-:W-:Y:S01]  /*2640*/  LOP3.LUT R6, R5, 0x74, RZ, 0xc0, !PT ;  /* 0x0000007405067812 */ /* 0x000fe200078ec0ff */
[----:B------:R-:W-:Y:S01]  /*2650*/  VIADD R5, R4, UR4 ;  /* 0x0000000404057c36 */ /* 0x000fe20008000000 */
[----:B------:R-:W-:Y:S01]  /*2660*/  FSEL R22, R22, RZ, P0 ;  /* 0x000000ff16167208 */ /* 0x000fe20000000000 */
[----:B------:R-:W-:Y:S01]  /*2670*/  VIADD R4, R7, UR4 ;  /* 0x0000000407047c36 */ /* 0x000fe20008000000 */
[----:B------:R-:W-:-:S03]  /*2680*/  FSETP.GEU.AND P0, PT, R14, RZ, PT ;  /* 0x000000ff0e00720b */ /* 0x000fc60003f0e000 */
[----:B------:R-:W-:Y:S01]  /*2690*/  IMAD R29, R29, 0x4, R4 ;  /* 0x000000041d1d7824 */ /* 0x000fe200078e0204 */
[----:B------:R-:W-:Y:S02]  /*26a0*/  SHF.R.U32.HI R4, RZ, 0x3, R24 ;  /* 0x00000003ff047819 */ /* 0x000fe40000011618 */
[----:B------:R-:W-:Y:S02]  /*26b0*/  @P2 FSEL R22, R14, RZ, P0 ;  /* 0x000000ff0e162208 */ /* 0x000fe40000000000 */
[C---:B0-----:R-:W-:Y:S01]  /*26c0*/  FSETP.GEU.AND P2, PT, R9.reuse, -R0, PT ;  /* 0x800000000900720b */ /* 0x041fe20003f4e000 */
[----:B------:R-:W-:Y:S01]  /*26d0*/  FADD R9, R9, R0 ;  /* 0x0000000009097221 */ /* 0x000fe20000000000 */
[----:B------:R-:W-:Y:S02]  /*26e0*/  FSEL R31, R31, RZ, P3 ;  /* 0x000000ff1f1f7208 */ /* 0x000fe40001800000 */
[----:B------:R-:W-:Y:S02]  /*26f0*/  LOP3.LUT R4, R4, 0x7c, RZ, 0xc0, !PT ;  /* 0x0000007c04047812 */ /* 0x000fe400078ec0ff */
[C---:B------:R-:W-:Y:S01]  /*2700*/  FSETP.GEU.AND P3, PT, R8.reuse, -R13, PT ;  /* 0x8000000d0800720b */ /* 0x040fe20003f6e000 */
[----:B------:R-:W-:Y:S01]  /*2710*/  FADD R8, R8, R13 ;  /* 0x0000000d08087221 */ /* 0x000fe20000000000 */
[----:B------:R-:W-:Y:S01]  /*2720*/  FSETP.GEU.AND P0, PT, R10, -R15, PT ;  /* 0x8000000f0a00720b */ /* 0x000fe20003f0e000 */
[----:B------:R0:W-:Y:S01]  /*2730*/  STS [R18], R27 ;  /* 0x0000001b12007388 */ /* 0x0001e20000000800 */
[----:B------:R-:W-:-:S02]  /*2740*/  VIADD R6, R6, UR4 ;  /* 0x0000000406067c36 */ /* 0x000fc40008000000 */
[----:B------:R-:W-:Y:S01]  /*2750*/  FADD R10, R10, R15 ;  /* 0x0000000f0a0a7221 */ /* 0x000fe20000000000 */
[----:B------:R-:W-:Y:S02]  /*2760*/  IMAD R28, R28, 0x4, R5 ;  /* 0x000000041c1c7824 */ /* 0x000fe400078e0205 */
[----:B------:R-:W-:Y:S01]  /*2770*/  FADD R0, R11, R22 ;  /* 0x000000160b007221 */ /* 0x000fe20000000000 */
[----:B------:R-:W-:Y:S01]  /*2780*/  VIADD R5, R4, UR4 ;  /* 0x0000000404057c36 */ /* 0x000fe20008000000 */
[----:B------:R-:W-:Y:S01]  /*2790*/  FSEL R21, R8, RZ, P3 ;  /* 0x000000ff08157208 */ /* 0x000fe20001800000 */
[----:B------:R-:W-:Y:S01]  /*27a0*/  IMAD R23, R23, 0x4, R6 ;  /* 0x0000000417177824 */ /* 0x000fe200078e0206 */
[----:B0-----:R-:W-:Y:S01]  /*27b0*/  FSEL R18, R9, RZ, P2 ;  /* 0x000000ff09127208 */ /* 0x001fe20001000000 */
[----:B------:R-:W-:Y:S01]  /*27c0*/  STS [R32], R31 ;  /* 0x0000001f20007388 */ /* 0x000fe20000000800 */
[----:B------:R-:W-:Y:S01]  /*27d0*/  FSETP.GEU.AND P2, PT, R11, -R22, PT ;  /* 0x800000160b00720b */ /* 0x000fe20003f4e000 */
[----:B------:R-:W-:Y:S01]  /*27e0*/  IMAD R24, R24, 0x4, R5 ;  /* 0x0000000418187824 */ /* 0x000fe200078e0205 */
[----:B------:R-:W-:Y:S01]  /*27f0*/  FSEL R12, R10, RZ, P0 ;  /* 0x000000ff0a0c7208 */ /* 0x000fe20000000000 */
[----:B------:R-:W0:Y:S01]  /*2800*/  LDC.64 R14, c[0x0][0x268] ;  /* 0x00009a00ff0e7b82 */ /* 0x000e220000000a00 */
[----:B------:R-:W-:Y:S01]  /*2810*/  FSEL R19, R0, RZ, P2 ;  /* 0x000000ff00137208 */ /* 0x000fe20001000000 */
[----:B------:R-:W-:Y:S01]  /*2820*/  STS [R28], R21 ;  /* 0x000000151c007388 */ /* 0x000fe20000000800 */
[----:B------:R-:W-:Y:S01]  /*2830*/  IMAD R13, R46, 0x100, R44 ;  /* 0x000001002e0d7824 */ /* 0x000fe200078e022c */
[----:B------:R-:W-:Y:S01]  /*2840*/  SEL R25, RZ, 0x1, P1 ;  /* 0x00000001ff197807 */ /* 0x000fe20000800000 */
[----:B------:R-:W-:Y:S01]  /*2850*/  ULDC.64 UR4, c[0x0][0x270] ;  /* 0x00009c0000047ab9 */ /* 0x000fe20000000a00 */
[----:B------:R-:W-:Y:S04]  /*2860*/  STS [R23], R18 ;  /* 0x0000001217007388 */ /* 0x000fe80000000800 */
[----:B------:R-:W-:Y:S04]  /*2870*/  STS [R29], R12 ;  /* 0x0000000c1d007388 */ /* 0x000fe80000000800 */
[----:B------:R-:W-:Y:S01]  /*2880*/  STS [R24], R19 ;  /* 0x0000001318007388 */ /* 0x000fe20000000800 */
[----:B------:R-:W-:Y:S01]  /*2890*/  BAR.SYNC.DEFER_BLOCKING 0x0 ;  /* 0x0000000000007b1d */ /* 0x000fe20000010000 */
[----:B------:R-:W-:-:S05]  /*28a0*/  FSETP.GTU.AND P3, PT, R31, RZ, PT ;  /* 0x000000ff1f00720b */ /* 0x000fca0003f6c000 */
[----:B------:R-:W-:Y:S04]  /*28b0*/  LDS R4, [R17] ;  /* 0x0000000011047984 */ /* 0x000fe80000000800 */
[----:B------:R-:W-:Y:S04]  /*28c0*/  LDS R5, [R17+0x4] ;  /* 0x0000040011057984 */ /* 0x000fe80000000800 */
[----:B------:R-:W-:Y:S04]  /*28d0*/  LDS R6, [R17+0x8] ;  /* 0x0000080011067984 */ /* 0x000fe80000000800 */
[----:B------:R1:W2:Y:S04]  /*28e0*/  LDS R7, [R17+0xc] ;  /* 0x00000c0011077984 */ /* 0x0002a80000000800 */
[----:B------:R-:W-:Y:S04]  /*28f0*/  LDS R8, [R2+0x800] ;  /* 0x0008000002087984 */ /* 0x000fe80000000800 */
[----:B------:R-:W-:Y:S04]  /*2900*/  LDS R9, [R2+0x804] ;  /* 0x0008040002097984 */ /* 0x000fe80000000800 */
[----:B------:R-:W-:Y:S04]  /*2910*/  LDS R10, [R2+0x808] ;  /* 0x00080800020a7984 */ /* 0x000fe80000000800 */
[----:B------:R3:W4:Y:S01]  /*2920*/  LDS R11, [R2+0x80c] ;  /* 0x00080c00020b7984 */ /* 0x0007220000000800 */
[----:B------:R-:W-:Y:S01]  /*2930*/  FSETP.GTU.AND P2, PT, R27, RZ, PT ;  /* 0x000000ff1b00720b */ /* 0x000fe20003f4c000 */
[----:B-1----:R-:W-:Y:S01]  /*2940*/  IMAD.IADD R17, R48, 0x1, R34 ;  /* 0x0000000130117824 */ /* 0x002fe200078e0222 */
[----:B------:R-:W-:-:S02]  /*2950*/  FSETP.GTU.AND P0, PT, R16, RZ, PT ;  /* 0x000000ff1000720b */ /* 0x000fc40003f0c000 */
[----:B------:R-:W-:Y:S02]  /*2960*/  SEL R0, RZ, 0x1, P3 ;  /* 0x00000001ff007807 */ /* 0x000fe40001800000 */
[----:B------:R-:W-:Y:S02]  /*2970*/  SEL R23, RZ, 0x1, P2 ;  /* 0x00000001ff177807 */ /* 0x000fe40001000000 */
[----:B------:R-:W-:Y:S02]  /*2980*/  FSETP.GTU.AND P3, PT, R19, RZ, PT ;  /* 0x000000ff1300720b */ /* 0x000fe40003f6c000 */
[----:B------:R-:W-:Y:S01]  /*2990*/  FSETP.GTU.AND P2, PT, R12, RZ, PT ;  /* 0x000000ff0c00720b */ /* 0x000fe20003f4c000 */
[--C-:B0-----:R-:W-:Y:S01]  /*29a0*/  IMAD.WIDE R12, R13, 0x4, R14.reuse ;  /* 0x000000040d0c7825 */ /* 0x101fe200078e020e */
[----:B------:R-:W-:Y:S02]  /*29b0*/  SEL R16, RZ, 0x1, P0 ;  /* 0x00000001ff107807 */ /* 0x000fe40000000000 */
[----:B------:R-:W-:Y:S01]  /*29c0*/  FSETP.GTU.AND P0, PT, R21, RZ, PT ;  /* 0x000000ff1500720b */ /* 0x000fe20003f0c000 */
[----:B------:R-:W-:Y:S01]  /*29d0*/  IMAD.WIDE R14, R17, 0x4, R14 ;  /* 0x00000004110e7825 */ /* 0x000fe200078e020e */
[----:B------:R-:W-:-:S02]  /*29e0*/  FSETP.GTU.AND P1, PT, R18, RZ, PT ;  /* 0x000000ff1200720b */ /* 0x000fc40003f2c000 */
[----:B---3--:R-:W-:Y:S02]  /*29f0*/  SEL R2, RZ, 0x1, P3 ;  /* 0x00000001ff027807 */ /* 0x008fe40001800000 */
[----:B------:R-:W-:Y:S02]  /*2a00*/  SEL R17, RZ, 0x1, P2 ;  /* 0x00000001ff117807 */ /* 0x000fe40001000000 */
[----:B------:R-:W-:Y:S02]  /*2a10*/  PRMT R25, R25, 0x3340, R16 ;  /* 0x0000334019197816 */ /* 0x000fe40000000010 */
[----:B------:R-:W-:Y:S02]  /*2a20*/  SEL R16, RZ, 0x1, P1 ;  /* 0x00000001ff107807 */ /* 0x000fe40000800000 */
[----:B------:R-:W-:Y:S02]  /*2a30*/  SEL R19, RZ, 0x1, P0 ;  /* 0x00000001ff137807 */ /* 0x000fe40000000000 */
[----:B------:R-:W-:-:S02]  /*2a40*/  PRMT R17, R17, 0x3340, R2 ;  /* 0x0000334011117816 */ /* 0x000fc40000000002 */
[----:B------:R-:W-:Y:S01]  /*2a50*/  IADD3 R2, P0, R3, UR4, RZ ;  /* 0x0000000403027c10 */ /* 0x000fe2000ff1e0ff */
[----:B--2---:R0:W-:Y:S01]  /*2a60*/  @P6 STG.E.128 desc[UR6][R12.64], R4 ;  /* 0x000000040c006986 */ /* 0x0041e2000c101d06 */
[----:B------:R-:W-:Y:S02]  /*2a70*/  PRMT R0, R23, 0x3340, R0 ;  /* 0x0000334017007816 */ /* 0x000fe40000000000 */
[----:B------:R-:W-:Y:S02]  /*2a80*/  PRMT R16, R19, 0x3340, R16 ;  /* 0x0000334013107816 */ /* 0x000fe40000000010 */
[----:B------:R-:W-:Y:S01]  /*2a90*/  LEA.HI.X.SX32 R3, R3, UR5, 0x1, P0 ;  /* 0x0000000503037c11 */ /* 0x000fe200080f0eff */
[----:B----4-:R0:W-:Y:S01]  /*2aa0*/  @P4 STG.E.128 desc[UR6][R14.64], R8 ;  /* 0x000000080e004986 */ /* 0x0101e2000c101d06 */
[----:B------:R-:W-:Y:S02]  /*2ab0*/  PRMT R18, R25, 0x5410, R0 ;  /* 0x0000541019127816 */ /* 0x000fe40000000000 */
[----:B------:R-:W-:Y:S01]  /*2ac0*/  PRMT R19, R16, 0x5410, R17 ;  /* 0x0000541010137816 */ /* 0x000fe20000000011 */
[----:B0-----:R-:W-:Y:S06]  /*2ad0*/  @!P5 EXIT ;  /* 0x000000000000d94d */ /* 0x001fec0003800000 */
[----:B------:R-:W-:Y:S01]  /*2ae0*/  STG.E.64 desc[UR6][R2.64], R18 ;  /* 0x0000001202007986 */ /* 0x000fe2000c101b06 */
[----:B------:R-:W-:Y:S05]  /*2af0*/  EXIT ;  /* 0x000000000000794d */ /* 0x000fea0003800000 */
.L_x_0:
[----:B------:R-:W-:-:S00]  /*2b00*/  BRA `(.L_x_0) ;  /* 0xfffffffc00fc7947 */ /* 0x000fc0000383ffff */
[----:B------:R-:W-:-:S00]  /*2b10*/  NOP ;  /* 0x0000000000007918 */ /* 0x000fc00000000000 */
        /* <DEDUP_REMOVED lines=14> */
.L_x_1:


//--------------------- .nv.global.init           --------------------------
	.section	.nv.global.init,"aw",@progbits
.nv.global.init:
	.type		_$_str,@object
	.size		_$_str,(_$_str_$_2 - _$_str)
_$_str:
        /*0000*/ 	.byte	0x5f, 0x5f, 0x43, 0x55, 0x44, 0x41, 0x5f, 0x46, 0x54, 0x5a, 0x00
	.type		_$_str_$_2,@object
	.size		_$_str_$_2,(.L_1 - _$_str_$_2)
_$_str_$_2:
        /*000b*/ 	.byte	0x5f, 0x5f, 0x43, 0x55, 0x44, 0x41, 0x5f, 0x50, 0x52, 0x45, 0x43, 0x5f, 0x53, 0x51, 0x52, 0x54
        /*001b*/ 	.byte	0x00
.L_1:


//--------------------- .nv.shared.triton_poi_fused_add_cat_clone_relu_threshold_backward_24 --------------------------
	.section	.nv.shared.triton_poi_fused_add_cat_clone_relu_threshold_backward_24,"aw",@nobits
	.sectionflags	@""
	.align	16
	.zero		1024


//--------------------- .nv.constant0.triton_poi_fused_add_cat_clone_relu_threshold_backward_24 --------------------------
	.section	.nv.constant0.triton_poi_fused_add_cat_clone_relu_threshold_backward_24,"a",@progbits
	.sectionflags	@""
	.align	4
.nv.constant0.triton_poi_fused_add_cat_clone_relu_threshold_backward_24:
	.zero		640
